//
// Generated by NVIDIA NVVM Compiler
//
// Compiler Build ID: CL-36424714
// Cuda compilation tools, release 13.0, V13.0.88
// Based on NVVM 20.0.0
//

.version 9.0
.target sm_100
.address_size 64

	// .globl	_Z4initP4Heapii
.extern .func  (.param .b32 func_retval0) vprintf
(
	.param .b64 vprintf_param_0,
	.param .b64 vprintf_param_1
)
;
.extern .func  (.param .b64 func_retval0) malloc
(
	.param .b64 malloc_param_0
)
;
.global .align 1 .b8 $str[15] = {32, 106, 32, 37, 100, 32, 118, 97, 108, 32, 37, 100, 32, 10};
.global .align 1 .b8 $str$1[13] = {101, 110, 100, 32, 111, 102, 32, 105, 32, 37, 100, 10};
.global .align 1 .b8 $str$2[18] = {83, 105, 122, 101, 32, 111, 102, 32, 104, 101, 97, 112, 32, 37, 100, 32, 10};

.visible .entry _Z4initP4Heapii(
	.param .u64 .ptr .align 1 _Z4initP4Heapii_param_0,
	.param .u32 _Z4initP4Heapii_param_1,
	.param .u32 _Z4initP4Heapii_param_2
)
{
	.reg .pred 	%p<12>;
	.reg .b16 	%rs<2>;
	.reg .b32 	%r<26>;
	.reg .b64 	%rd<165>;

	ld.param.u64 	%rd9, [_Z4initP4Heapii_param_0];
	ld.param.u32 	%r12, [_Z4initP4Heapii_param_1];
	ld.param.u32 	%r13, [_Z4initP4Heapii_param_2];
	cvta.to.global.u64 	%rd1, %rd9;
	mul.wide.s32 	%rd10, %r12, 16;
	{ // callseq 0, 0
	.param .b64 param0;
	st.param.b64 	[param0], %rd10;
	.param .b64 retval0;
	call.uni (retval0), 
	malloc, 
	(
	param0
	);
	ld.param.b64 	%rd11, [retval0];
	} // callseq 0
	st.global.u64 	[%rd1+16], %rd11;
	add.s32 	%r14, %r13, -1;
	mul.wide.s32 	%rd2, %r14, 4;
	{ // callseq 1, 0
	.param .b64 param0;
	st.param.b64 	[param0], %rd2;
	.param .b64 retval0;
	call.uni (retval0), 
	malloc, 
	(
	param0
	);
	ld.param.b64 	%rd13, [retval0];
	} // callseq 1
	st.global.u64 	[%rd1], %rd13;
	setp.eq.s32 	%p1, %r14, 0;
	@%p1 bra 	$L__BB0_3;
	mov.b64 	%rd163, 0;
$L__BB0_2:
	add.s64 	%rd15, %rd13, %rd163;
	mov.b16 	%rs1, 0;
	st.u8 	[%rd15], %rs1;
	add.s64 	%rd163, %rd163, 1;
	setp.lt.u64 	%p2, %rd163, %rd2;
	@%p2 bra 	$L__BB0_2;
$L__BB0_3:
	setp.lt.s32 	%p3, %r12, 1;
	@%p3 bra 	$L__BB0_15;
	mul.wide.s32 	%rd6, %r13, 4;
	and.b32  	%r1, %r12, 7;
	setp.lt.u32 	%p4, %r12, 8;
	mov.b32 	%r24, 0;
	@%p4 bra 	$L__BB0_7;
	and.b32  	%r24, %r12, 2147483640;
	neg.s32 	%r22, %r24;
	mov.b64 	%rd164, 0;
$L__BB0_6:
	.pragma "nounroll";
	{ // callseq 2, 0
	.param .b64 param0;
	st.param.b64 	[param0], %rd6;
	.param .b64 retval0;
	call.uni (retval0), 
	malloc, 
	(
	param0
	);
	ld.param.b64 	%rd17, [retval0];
	} // callseq 2
	ld.global.u64 	%rd19, [%rd1+16];
	add.s64 	%rd20, %rd19, %rd164;
	st.u64 	[%rd20], %rd17;
	ld.global.u64 	%rd21, [%rd1+16];
	add.s64 	%rd22, %rd21, %rd164;
	mov.b32 	%r16, 0;
	st.u32 	[%rd22+8], %r16;
	ld.global.u64 	%rd23, [%rd1+16];
	add.s64 	%rd24, %rd23, %rd164;
	ld.u64 	%rd25, [%rd24];
	mov.b64 	%rd26, 0;
	st.u8 	[%rd25+7], %rd26;
	st.u8 	[%rd25+6], %rd26;
	st.u8 	[%rd25+5], %rd26;
	st.u8 	[%rd25+4], %rd26;
	st.u8 	[%rd25+3], %rd26;
	st.u8 	[%rd25+2], %rd26;
	st.u8 	[%rd25+1], %rd26;
	st.u8 	[%rd25], %rd26;
	{ // callseq 3, 0
	.param .b64 param0;
	st.param.b64 	[param0], %rd6;
	.param .b64 retval0;
	call.uni (retval0), 
	malloc, 
	(
	param0
	);
	ld.param.b64 	%rd27, [retval0];
	} // callseq 3
	ld.global.u64 	%rd29, [%rd1+16];
	add.s64 	%rd30, %rd29, %rd164;
	st.u64 	[%rd30+16], %rd27;
	ld.global.u64 	%rd31, [%rd1+16];
	add.s64 	%rd32, %rd31, %rd164;
	st.u32 	[%rd32+24], %r16;
	ld.global.u64 	%rd33, [%rd1+16];
	add.s64 	%rd34, %rd33, %rd164;
	ld.u64 	%rd35, [%rd34+16];
	st.u8 	[%rd35+7], %rd26;
	st.u8 	[%rd35+6], %rd26;
	st.u8 	[%rd35+5], %rd26;
	st.u8 	[%rd35+4], %rd26;
	st.u8 	[%rd35+3], %rd26;
	st.u8 	[%rd35+2], %rd26;
	st.u8 	[%rd35+1], %rd26;
	st.u8 	[%rd35], %rd26;
	{ // callseq 4, 0
	.param .b64 param0;
	st.param.b64 	[param0], %rd6;
	.param .b64 retval0;
	call.uni (retval0), 
	malloc, 
	(
	param0
	);
	ld.param.b64 	%rd36, [retval0];
	} // callseq 4
	ld.global.u64 	%rd38, [%rd1+16];
	add.s64 	%rd39, %rd38, %rd164;
	st.u64 	[%rd39+32], %rd36;
	ld.global.u64 	%rd40, [%rd1+16];
	add.s64 	%rd41, %rd40, %rd164;
	st.u32 	[%rd41+40], %r16;
	ld.global.u64 	%rd42, [%rd1+16];
	add.s64 	%rd43, %rd42, %rd164;
	ld.u64 	%rd44, [%rd43+32];
	st.u8 	[%rd44+7], %rd26;
	st.u8 	[%rd44+6], %rd26;
	st.u8 	[%rd44+5], %rd26;
	st.u8 	[%rd44+4], %rd26;
	st.u8 	[%rd44+3], %rd26;
	st.u8 	[%rd44+2], %rd26;
	st.u8 	[%rd44+1], %rd26;
	st.u8 	[%rd44], %rd26;
	{ // callseq 5, 0
	.param .b64 param0;
	st.param.b64 	[param0], %rd6;
	.param .b64 retval0;
	call.uni (retval0), 
	malloc, 
	(
	param0
	);
	ld.param.b64 	%rd45, [retval0];
	} // callseq 5
	ld.global.u64 	%rd47, [%rd1+16];
	add.s64 	%rd48, %rd47, %rd164;
	st.u64 	[%rd48+48], %rd45;
	ld.global.u64 	%rd49, [%rd1+16];
	add.s64 	%rd50, %rd49, %rd164;
	st.u32 	[%rd50+56], %r16;
	ld.global.u64 	%rd51, [%rd1+16];
	add.s64 	%rd52, %rd51, %rd164;
	ld.u64 	%rd53, [%rd52+48];
	st.u8 	[%rd53+7], %rd26;
	st.u8 	[%rd53+6], %rd26;
	st.u8 	[%rd53+5], %rd26;
	st.u8 	[%rd53+4], %rd26;
	st.u8 	[%rd53+3], %rd26;
	st.u8 	[%rd53+2], %rd26;
	st.u8 	[%rd53+1], %rd26;
	st.u8 	[%rd53], %rd26;
	{ // callseq 6, 0
	.param .b64 param0;
	st.param.b64 	[param0], %rd6;
	.param .b64 retval0;
	call.uni (retval0), 
	malloc, 
	(
	param0
	);
	ld.param.b64 	%rd54, [retval0];
	} // callseq 6
	ld.global.u64 	%rd56, [%rd1+16];
	add.s64 	%rd57, %rd56, %rd164;
	st.u64 	[%rd57+64], %rd54;
	ld.global.u64 	%rd58, [%rd1+16];
	add.s64 	%rd59, %rd58, %rd164;
	st.u32 	[%rd59+72], %r16;
	ld.global.u64 	%rd60, [%rd1+16];
	add.s64 	%rd61, %rd60, %rd164;
	ld.u64 	%rd62, [%rd61+64];
	st.u8 	[%rd62+7], %rd26;
	st.u8 	[%rd62+6], %rd26;
	st.u8 	[%rd62+5], %rd26;
	st.u8 	[%rd62+4], %rd26;
	st.u8 	[%rd62+3], %rd26;
	st.u8 	[%rd62+2], %rd26;
	st.u8 	[%rd62+1], %rd26;
	st.u8 	[%rd62], %rd26;
	{ // callseq 7, 0
	.param .b64 param0;
	st.param.b64 	[param0], %rd6;
	.param .b64 retval0;
	call.uni (retval0), 
	malloc, 
	(
	param0
	);
	ld.param.b64 	%rd63, [retval0];
	} // callseq 7
	ld.global.u64 	%rd65, [%rd1+16];
	add.s64 	%rd66, %rd65, %rd164;
	st.u64 	[%rd66+80], %rd63;
	ld.global.u64 	%rd67, [%rd1+16];
	add.s64 	%rd68, %rd67, %rd164;
	st.u32 	[%rd68+88], %r16;
	ld.global.u64 	%rd69, [%rd1+16];
	add.s64 	%rd70, %rd69, %rd164;
	ld.u64 	%rd71, [%rd70+80];
	st.u8 	[%rd71+7], %rd26;
	st.u8 	[%rd71+6], %rd26;
	st.u8 	[%rd71+5], %rd26;
	st.u8 	[%rd71+4], %rd26;
	st.u8 	[%rd71+3], %rd26;
	st.u8 	[%rd71+2], %rd26;
	st.u8 	[%rd71+1], %rd26;
	st.u8 	[%rd71], %rd26;
	{ // callseq 8, 0
	.param .b64 param0;
	st.param.b64 	[param0], %rd6;
	.param .b64 retval0;
	call.uni (retval0), 
	malloc, 
	(
	param0
	);
	ld.param.b64 	%rd72, [retval0];
	} // callseq 8
	ld.global.u64 	%rd74, [%rd1+16];
	add.s64 	%rd75, %rd74, %rd164;
	st.u64 	[%rd75+96], %rd72;
	ld.global.u64 	%rd76, [%rd1+16];
	add.s64 	%rd77, %rd76, %rd164;
	st.u32 	[%rd77+104], %r16;
	ld.global.u64 	%rd78, [%rd1+16];
	add.s64 	%rd79, %rd78, %rd164;
	ld.u64 	%rd80, [%rd79+96];
	st.u8 	[%rd80+7], %rd26;
	st.u8 	[%rd80+6], %rd26;
	st.u8 	[%rd80+5], %rd26;
	st.u8 	[%rd80+4], %rd26;
	st.u8 	[%rd80+3], %rd26;
	st.u8 	[%rd80+2], %rd26;
	st.u8 	[%rd80+1], %rd26;
	st.u8 	[%rd80], %rd26;
	{ // callseq 9, 0
	.param .b64 param0;
	st.param.b64 	[param0], %rd6;
	.param .b64 retval0;
	call.uni (retval0), 
	malloc, 
	(
	param0
	);
	ld.param.b64 	%rd81, [retval0];
	} // callseq 9
	ld.global.u64 	%rd83, [%rd1+16];
	add.s64 	%rd84, %rd83, %rd164;
	st.u64 	[%rd84+112], %rd81;
	ld.global.u64 	%rd85, [%rd1+16];
	add.s64 	%rd86, %rd85, %rd164;
	st.u32 	[%rd86+120], %r16;
	ld.global.u64 	%rd87, [%rd1+16];
	add.s64 	%rd88, %rd87, %rd164;
	ld.u64 	%rd89, [%rd88+112];
	st.u8 	[%rd89+7], %rd26;
	st.u8 	[%rd89+6], %rd26;
	st.u8 	[%rd89+5], %rd26;
	st.u8 	[%rd89+4], %rd26;
	st.u8 	[%rd89+3], %rd26;
	st.u8 	[%rd89+2], %rd26;
	st.u8 	[%rd89+1], %rd26;
	st.u8 	[%rd89], %rd26;
	add.s32 	%r22, %r22, 8;
	add.s64 	%rd164, %rd164, 128;
	setp.ne.s32 	%p5, %r22, 0;
	@%p5 bra 	$L__BB0_6;
$L__BB0_7:
	setp.eq.s32 	%p6, %r1, 0;
	@%p6 bra 	$L__BB0_15;
	and.b32  	%r7, %r12, 3;
	setp.lt.u32 	%p7, %r1, 4;
	@%p7 bra 	$L__BB0_10;
	{ // callseq 10, 0
	.param .b64 param0;
	st.param.b64 	[param0], %rd6;
	.param .b64 retval0;
	call.uni (retval0), 
	malloc, 
	(
	param0
	);
	ld.param.b64 	%rd90, [retval0];
	} // callseq 10
	ld.global.u64 	%rd92, [%rd1+16];
	mul.wide.u32 	%rd93, %r24, 16;
	add.s64 	%rd94, %rd92, %rd93;
	st.u64 	[%rd94], %rd90;
	ld.global.u64 	%rd95, [%rd1+16];
	add.s64 	%rd96, %rd95, %rd93;
	mov.b32 	%r17, 0;
	st.u32 	[%rd96+8], %r17;
	ld.global.u64 	%rd97, [%rd1+16];
	add.s64 	%rd98, %rd97, %rd93;
	ld.u64 	%rd99, [%rd98];
	mov.b64 	%rd100, 0;
	st.u8 	[%rd99+7], %rd100;
	st.u8 	[%rd99+6], %rd100;
	st.u8 	[%rd99+5], %rd100;
	st.u8 	[%rd99+4], %rd100;
	st.u8 	[%rd99+3], %rd100;
	st.u8 	[%rd99+2], %rd100;
	st.u8 	[%rd99+1], %rd100;
	st.u8 	[%rd99], %rd100;
	{ // callseq 11, 0
	.param .b64 param0;
	st.param.b64 	[param0], %rd6;
	.param .b64 retval0;
	call.uni (retval0), 
	malloc, 
	(
	param0
	);
	ld.param.b64 	%rd101, [retval0];
	} // callseq 11
	ld.global.u64 	%rd103, [%rd1+16];
	add.s64 	%rd104, %rd103, %rd93;
	st.u64 	[%rd104+16], %rd101;
	ld.global.u64 	%rd105, [%rd1+16];
	add.s64 	%rd106, %rd105, %rd93;
	st.u32 	[%rd106+24], %r17;
	ld.global.u64 	%rd107, [%rd1+16];
	add.s64 	%rd108, %rd107, %rd93;
	ld.u64 	%rd109, [%rd108+16];
	st.u8 	[%rd109+7], %rd100;
	st.u8 	[%rd109+6], %rd100;
	st.u8 	[%rd109+5], %rd100;
	st.u8 	[%rd109+4], %rd100;
	st.u8 	[%rd109+3], %rd100;
	st.u8 	[%rd109+2], %rd100;
	st.u8 	[%rd109+1], %rd100;
	st.u8 	[%rd109], %rd100;
	{ // callseq 12, 0
	.param .b64 param0;
	st.param.b64 	[param0], %rd6;
	.param .b64 retval0;
	call.uni (retval0), 
	malloc, 
	(
	param0
	);
	ld.param.b64 	%rd110, [retval0];
	} // callseq 12
	ld.global.u64 	%rd112, [%rd1+16];
	add.s64 	%rd113, %rd112, %rd93;
	st.u64 	[%rd113+32], %rd110;
	ld.global.u64 	%rd114, [%rd1+16];
	add.s64 	%rd115, %rd114, %rd93;
	st.u32 	[%rd115+40], %r17;
	ld.global.u64 	%rd116, [%rd1+16];
	add.s64 	%rd117, %rd116, %rd93;
	ld.u64 	%rd118, [%rd117+32];
	st.u8 	[%rd118+7], %rd100;
	st.u8 	[%rd118+6], %rd100;
	st.u8 	[%rd118+5], %rd100;
	st.u8 	[%rd118+4], %rd100;
	st.u8 	[%rd118+3], %rd100;
	st.u8 	[%rd118+2], %rd100;
	st.u8 	[%rd118+1], %rd100;
	st.u8 	[%rd118], %rd100;
	{ // callseq 13, 0
	.param .b64 param0;
	st.param.b64 	[param0], %rd6;
	.param .b64 retval0;
	call.uni (retval0), 
	malloc, 
	(
	param0
	);
	ld.param.b64 	%rd119, [retval0];
	} // callseq 13
	ld.global.u64 	%rd121, [%rd1+16];
	add.s64 	%rd122, %rd121, %rd93;
	st.u64 	[%rd122+48], %rd119;
	ld.global.u64 	%rd123, [%rd1+16];
	add.s64 	%rd124, %rd123, %rd93;
	st.u32 	[%rd124+56], %r17;
	ld.global.u64 	%rd125, [%rd1+16];
	add.s64 	%rd126, %rd125, %rd93;
	ld.u64 	%rd127, [%rd126+48];
	st.u8 	[%rd127+7], %rd100;
	st.u8 	[%rd127+6], %rd100;
	st.u8 	[%rd127+5], %rd100;
	st.u8 	[%rd127+4], %rd100;
	st.u8 	[%rd127+3], %rd100;
	st.u8 	[%rd127+2], %rd100;
	st.u8 	[%rd127+1], %rd100;
	st.u8 	[%rd127], %rd100;
	add.s32 	%r24, %r24, 4;
$L__BB0_10:
	setp.eq.s32 	%p8, %r7, 0;
	@%p8 bra 	$L__BB0_15;
	setp.eq.s32 	%p9, %r7, 1;
	@%p9 bra 	$L__BB0_13;
	{ // callseq 14, 0
	.param .b64 param0;
	st.param.b64 	[param0], %rd6;
	.param .b64 retval0;
	call.uni (retval0), 
	malloc, 
	(
	param0
	);
	ld.param.b64 	%rd128, [retval0];
	} // callseq 14
	ld.global.u64 	%rd130, [%rd1+16];
	mul.wide.u32 	%rd131, %r24, 16;
	add.s64 	%rd132, %rd130, %rd131;
	st.u64 	[%rd132], %rd128;
	ld.global.u64 	%rd133, [%rd1+16];
	add.s64 	%rd134, %rd133, %rd131;
	mov.b32 	%r18, 0;
	st.u32 	[%rd134+8], %r18;
	ld.global.u64 	%rd135, [%rd1+16];
	add.s64 	%rd136, %rd135, %rd131;
	ld.u64 	%rd137, [%rd136];
	mov.b64 	%rd138, 0;
	st.u8 	[%rd137+7], %rd138;
	st.u8 	[%rd137+6], %rd138;
	st.u8 	[%rd137+5], %rd138;
	st.u8 	[%rd137+4], %rd138;
	st.u8 	[%rd137+3], %rd138;
	st.u8 	[%rd137+2], %rd138;
	st.u8 	[%rd137+1], %rd138;
	st.u8 	[%rd137], %rd138;
	{ // callseq 15, 0
	.param .b64 param0;
	st.param.b64 	[param0], %rd6;
	.param .b64 retval0;
	call.uni (retval0), 
	malloc, 
	(
	param0
	);
	ld.param.b64 	%rd139, [retval0];
	} // callseq 15
	ld.global.u64 	%rd141, [%rd1+16];
	add.s64 	%rd142, %rd141, %rd131;
	st.u64 	[%rd142+16], %rd139;
	ld.global.u64 	%rd143, [%rd1+16];
	add.s64 	%rd144, %rd143, %rd131;
	st.u32 	[%rd144+24], %r18;
	ld.global.u64 	%rd145, [%rd1+16];
	add.s64 	%rd146, %rd145, %rd131;
	ld.u64 	%rd147, [%rd146+16];
	st.u8 	[%rd147+7], %rd138;
	st.u8 	[%rd147+6], %rd138;
	st.u8 	[%rd147+5], %rd138;
	st.u8 	[%rd147+4], %rd138;
	st.u8 	[%rd147+3], %rd138;
	st.u8 	[%rd147+2], %rd138;
	st.u8 	[%rd147+1], %rd138;
	st.u8 	[%rd147], %rd138;
	add.s32 	%r24, %r24, 2;
$L__BB0_13:
	and.b32  	%r19, %r12, 1;
	setp.eq.b32 	%p10, %r19, 1;
	not.pred 	%p11, %p10;
	@%p11 bra 	$L__BB0_15;
	{ // callseq 16, 0
	.param .b64 param0;
	st.param.b64 	[param0], %rd6;
	.param .b64 retval0;
	call.uni (retval0), 
	malloc, 
	(
	param0
	);
	ld.param.b64 	%rd148, [retval0];
	} // callseq 16
	ld.global.u64 	%rd150, [%rd1+16];
	mul.wide.u32 	%rd151, %r24, 16;
	add.s64 	%rd152, %rd150, %rd151;
	st.u64 	[%rd152], %rd148;
	ld.global.u64 	%rd153, [%rd1+16];
	add.s64 	%rd154, %rd153, %rd151;
	mov.b32 	%r20, 0;
	st.u32 	[%rd154+8], %r20;
	ld.global.u64 	%rd155, [%rd1+16];
	add.s64 	%rd156, %rd155, %rd151;
	ld.u64 	%rd157, [%rd156];
	mov.b64 	%rd158, 0;
	st.u8 	[%rd157+7], %rd158;
	st.u8 	[%rd157+6], %rd158;
	st.u8 	[%rd157+5], %rd158;
	st.u8 	[%rd157+4], %rd158;
	st.u8 	[%rd157+3], %rd158;
	st.u8 	[%rd157+2], %rd158;
	st.u8 	[%rd157+1], %rd158;
	st.u8 	[%rd157], %rd158;
$L__BB0_15:
	mul.wide.s32 	%rd159, %r12, 4;
	{ // callseq 17, 0
	.param .b64 param0;
	st.param.b64 	[param0], %rd159;
	.param .b64 retval0;
	call.uni (retval0), 
	malloc, 
	(
	param0
	);
	ld.param.b64 	%rd160, [retval0];
	} // callseq 17
	st.global.u64 	[%rd1+32], %rd160;
	mov.b64 	%rd162, 0;
	st.u8 	[%rd160+7], %rd162;
	st.u8 	[%rd160+6], %rd162;
	st.u8 	[%rd160+5], %rd162;
	st.u8 	[%rd160+4], %rd162;
	st.u8 	[%rd160+3], %rd162;
	st.u8 	[%rd160+2], %rd162;
	st.u8 	[%rd160+1], %rd162;
	st.u8 	[%rd160], %rd162;
	mov.b32 	%r21, 0;
	st.global.v2.u32 	[%rd1+24], {%r12, %r21};
	st.global.u32 	[%rd1+8], %r21;
	st.global.u32 	[%rd1+40], %r13;
	ret;

}
	// .globl	_Z7getSizeP4Heapi
.visible .entry _Z7getSizeP4Heapi(
	.param .u64 .ptr .align 1 _Z7getSizeP4Heapi_param_0,
	.param .u32 _Z7getSizeP4Heapi_param_1
)
{
	.local .align 8 .b8 	__local_depot1[8];
	.reg .b64 	%SP;
	.reg .b64 	%SPL;
	.reg .pred 	%p<14>;
	.reg .b32 	%r<165>;
	.reg .b64 	%rd<175>;

	mov.u64 	%SPL, __local_depot1;
	cvta.local.u64 	%SP, %SPL;
	ld.param.u64 	%rd6, [_Z7getSizeP4Heapi_param_0];
	cvta.to.global.u64 	%rd1, %rd6;
	add.u64 	%rd7, %SP, 0;
	add.u64 	%rd2, %SPL, 0;
	ld.global.u32 	%r164, [%rd1+28];
	setp.lt.s32 	%p1, %r164, 1;
	@%p1 bra 	$L__BB1_19;
	ld.param.u32 	%r153, [_Z7getSizeP4Heapi_param_1];
	setp.gt.s32 	%p2, %r153, 0;
	@%p2 bra 	$L__BB1_4;
	mov.b32 	%r163, 0;
	mov.u64 	%rd8, $str$1;
$L__BB1_3:
	st.local.u32 	[%rd2], %r163;
	cvta.global.u64 	%rd9, %rd8;
	{ // callseq 18, 0
	.param .b64 param0;
	st.param.b64 	[param0], %rd9;
	.param .b64 param1;
	st.param.b64 	[param1], %rd7;
	.param .b32 retval0;
	call.uni (retval0), 
	vprintf, 
	(
	param0, 
	param1
	);
	ld.param.b32 	%r22, [retval0];
	} // callseq 18
	add.s32 	%r163, %r163, 1;
	ld.global.u32 	%r164, [%rd1+28];
	setp.lt.s32 	%p3, %r163, %r164;
	@%p3 bra 	$L__BB1_3;
	bra.uni 	$L__BB1_19;
$L__BB1_4:
	ld.param.u32 	%r154, [_Z7getSizeP4Heapi_param_1];
	and.b32  	%r2, %r154, 15;
	and.b32  	%r3, %r154, 7;
	mov.b32 	%r158, 0;
	mov.u64 	%rd167, $str$1;
	mov.u64 	%rd146, $str;
$L__BB1_5:
	ld.param.u32 	%r155, [_Z7getSizeP4Heapi_param_1];
	setp.lt.u32 	%p4, %r155, 16;
	mov.b32 	%r161, 0;
	@%p4 bra 	$L__BB1_8;
	mov.b32 	%r159, 0;
	mov.b64 	%rd174, 0;
$L__BB1_7:
	.pragma "nounroll";
	ld.param.u32 	%r156, [_Z7getSizeP4Heapi_param_1];
	ld.global.u64 	%rd12, [%rd1+16];
	mul.wide.u32 	%rd13, %r158, 16;
	add.s64 	%rd14, %rd12, %rd13;
	ld.u64 	%rd15, [%rd14];
	add.s64 	%rd16, %rd15, %rd174;
	ld.u32 	%r27, [%rd16];
	add.u64 	%rd17, %SP, 0;
	add.u64 	%rd18, %SPL, 0;
	st.local.v2.u32 	[%rd18], {%r159, %r27};
	mov.u64 	%rd19, $str;
	cvta.global.u64 	%rd20, %rd19;
	{ // callseq 19, 0
	.param .b64 param0;
	st.param.b64 	[param0], %rd20;
	.param .b64 param1;
	st.param.b64 	[param1], %rd17;
	.param .b32 retval0;
	call.uni (retval0), 
	vprintf, 
	(
	param0, 
	param1
	);
	ld.param.b32 	%r28, [retval0];
	} // callseq 19
	ld.global.u64 	%rd21, [%rd1+16];
	add.s64 	%rd22, %rd21, %rd13;
	ld.u64 	%rd23, [%rd22];
	add.s64 	%rd24, %rd23, %rd174;
	ld.u32 	%r30, [%rd24+4];
	add.s32 	%r31, %r159, 1;
	st.local.v2.u32 	[%rd18], {%r31, %r30};
	{ // callseq 20, 0
	.param .b64 param0;
	st.param.b64 	[param0], %rd20;
	.param .b64 param1;
	st.param.b64 	[param1], %rd17;
	.param .b32 retval0;
	call.uni (retval0), 
	vprintf, 
	(
	param0, 
	param1
	);
	ld.param.b32 	%r32, [retval0];
	} // callseq 20
	ld.global.u64 	%rd25, [%rd1+16];
	add.s64 	%rd26, %rd25, %rd13;
	ld.u64 	%rd27, [%rd26];
	add.s64 	%rd28, %rd27, %rd174;
	ld.u32 	%r34, [%rd28+8];
	add.s32 	%r35, %r159, 2;
	st.local.v2.u32 	[%rd18], {%r35, %r34};
	{ // callseq 21, 0
	.param .b64 param0;
	st.param.b64 	[param0], %rd20;
	.param .b64 param1;
	st.param.b64 	[param1], %rd17;
	.param .b32 retval0;
	call.uni (retval0), 
	vprintf, 
	(
	param0, 
	param1
	);
	ld.param.b32 	%r36, [retval0];
	} // callseq 21
	ld.global.u64 	%rd29, [%rd1+16];
	add.s64 	%rd30, %rd29, %rd13;
	ld.u64 	%rd31, [%rd30];
	add.s64 	%rd32, %rd31, %rd174;
	ld.u32 	%r38, [%rd32+12];
	add.s32 	%r39, %r159, 3;
	st.local.v2.u32 	[%rd18], {%r39, %r38};
	{ // callseq 22, 0
	.param .b64 param0;
	st.param.b64 	[param0], %rd20;
	.param .b64 param1;
	st.param.b64 	[param1], %rd17;
	.param .b32 retval0;
	call.uni (retval0), 
	vprintf, 
	(
	param0, 
	param1
	);
	ld.param.b32 	%r40, [retval0];
	} // callseq 22
	ld.global.u64 	%rd33, [%rd1+16];
	add.s64 	%rd34, %rd33, %rd13;
	ld.u64 	%rd35, [%rd34];
	add.s64 	%rd36, %rd35, %rd174;
	ld.u32 	%r42, [%rd36+16];
	add.s32 	%r43, %r159, 4;
	st.local.v2.u32 	[%rd18], {%r43, %r42};
	{ // callseq 23, 0
	.param .b64 param0;
	st.param.b64 	[param0], %rd20;
	.param .b64 param1;
	st.param.b64 	[param1], %rd17;
	.param .b32 retval0;
	call.uni (retval0), 
	vprintf, 
	(
	param0, 
	param1
	);
	ld.param.b32 	%r44, [retval0];
	} // callseq 23
	ld.global.u64 	%rd37, [%rd1+16];
	add.s64 	%rd38, %rd37, %rd13;
	ld.u64 	%rd39, [%rd38];
	add.s64 	%rd40, %rd39, %rd174;
	ld.u32 	%r46, [%rd40+20];
	add.s32 	%r47, %r159, 5;
	st.local.v2.u32 	[%rd18], {%r47, %r46};
	{ // callseq 24, 0
	.param .b64 param0;
	st.param.b64 	[param0], %rd20;
	.param .b64 param1;
	st.param.b64 	[param1], %rd17;
	.param .b32 retval0;
	call.uni (retval0), 
	vprintf, 
	(
	param0, 
	param1
	);
	ld.param.b32 	%r48, [retval0];
	} // callseq 24
	ld.global.u64 	%rd41, [%rd1+16];
	add.s64 	%rd42, %rd41, %rd13;
	ld.u64 	%rd43, [%rd42];
	add.s64 	%rd44, %rd43, %rd174;
	ld.u32 	%r50, [%rd44+24];
	add.s32 	%r51, %r159, 6;
	st.local.v2.u32 	[%rd18], {%r51, %r50};
	{ // callseq 25, 0
	.param .b64 param0;
	st.param.b64 	[param0], %rd20;
	.param .b64 param1;
	st.param.b64 	[param1], %rd17;
	.param .b32 retval0;
	call.uni (retval0), 
	vprintf, 
	(
	param0, 
	param1
	);
	ld.param.b32 	%r52, [retval0];
	} // callseq 25
	ld.global.u64 	%rd45, [%rd1+16];
	add.s64 	%rd46, %rd45, %rd13;
	ld.u64 	%rd47, [%rd46];
	add.s64 	%rd48, %rd47, %rd174;
	ld.u32 	%r54, [%rd48+28];
	add.s32 	%r55, %r159, 7;
	st.local.v2.u32 	[%rd18], {%r55, %r54};
	{ // callseq 26, 0
	.param .b64 param0;
	st.param.b64 	[param0], %rd20;
	.param .b64 param1;
	st.param.b64 	[param1], %rd17;
	.param .b32 retval0;
	call.uni (retval0), 
	vprintf, 
	(
	param0, 
	param1
	);
	ld.param.b32 	%r56, [retval0];
	} // callseq 26
	ld.global.u64 	%rd49, [%rd1+16];
	add.s64 	%rd50, %rd49, %rd13;
	ld.u64 	%rd51, [%rd50];
	add.s64 	%rd52, %rd51, %rd174;
	ld.u32 	%r58, [%rd52+32];
	add.s32 	%r59, %r159, 8;
	st.local.v2.u32 	[%rd18], {%r59, %r58};
	{ // callseq 27, 0
	.param .b64 param0;
	st.param.b64 	[param0], %rd20;
	.param .b64 param1;
	st.param.b64 	[param1], %rd17;
	.param .b32 retval0;
	call.uni (retval0), 
	vprintf, 
	(
	param0, 
	param1
	);
	ld.param.b32 	%r60, [retval0];
	} // callseq 27
	ld.global.u64 	%rd53, [%rd1+16];
	add.s64 	%rd54, %rd53, %rd13;
	ld.u64 	%rd55, [%rd54];
	add.s64 	%rd56, %rd55, %rd174;
	ld.u32 	%r62, [%rd56+36];
	add.s32 	%r63, %r159, 9;
	st.local.v2.u32 	[%rd18], {%r63, %r62};
	{ // callseq 28, 0
	.param .b64 param0;
	st.param.b64 	[param0], %rd20;
	.param .b64 param1;
	st.param.b64 	[param1], %rd17;
	.param .b32 retval0;
	call.uni (retval0), 
	vprintf, 
	(
	param0, 
	param1
	);
	ld.param.b32 	%r64, [retval0];
	} // callseq 28
	ld.global.u64 	%rd57, [%rd1+16];
	add.s64 	%rd58, %rd57, %rd13;
	ld.u64 	%rd59, [%rd58];
	add.s64 	%rd60, %rd59, %rd174;
	ld.u32 	%r66, [%rd60+40];
	add.s32 	%r67, %r159, 10;
	st.local.v2.u32 	[%rd18], {%r67, %r66};
	{ // callseq 29, 0
	.param .b64 param0;
	st.param.b64 	[param0], %rd20;
	.param .b64 param1;
	st.param.b64 	[param1], %rd17;
	.param .b32 retval0;
	call.uni (retval0), 
	vprintf, 
	(
	param0, 
	param1
	);
	ld.param.b32 	%r68, [retval0];
	} // callseq 29
	ld.global.u64 	%rd61, [%rd1+16];
	add.s64 	%rd62, %rd61, %rd13;
	ld.u64 	%rd63, [%rd62];
	add.s64 	%rd64, %rd63, %rd174;
	ld.u32 	%r70, [%rd64+44];
	add.s32 	%r71, %r159, 11;
	st.local.v2.u32 	[%rd18], {%r71, %r70};
	{ // callseq 30, 0
	.param .b64 param0;
	st.param.b64 	[param0], %rd20;
	.param .b64 param1;
	st.param.b64 	[param1], %rd17;
	.param .b32 retval0;
	call.uni (retval0), 
	vprintf, 
	(
	param0, 
	param1
	);
	ld.param.b32 	%r72, [retval0];
	} // callseq 30
	ld.global.u64 	%rd65, [%rd1+16];
	add.s64 	%rd66, %rd65, %rd13;
	ld.u64 	%rd67, [%rd66];
	add.s64 	%rd68, %rd67, %rd174;
	ld.u32 	%r74, [%rd68+48];
	add.s32 	%r75, %r159, 12;
	st.local.v2.u32 	[%rd18], {%r75, %r74};
	{ // callseq 31, 0
	.param .b64 param0;
	st.param.b64 	[param0], %rd20;
	.param .b64 param1;
	st.param.b64 	[param1], %rd17;
	.param .b32 retval0;
	call.uni (retval0), 
	vprintf, 
	(
	param0, 
	param1
	);
	ld.param.b32 	%r76, [retval0];
	} // callseq 31
	ld.global.u64 	%rd69, [%rd1+16];
	add.s64 	%rd70, %rd69, %rd13;
	ld.u64 	%rd71, [%rd70];
	add.s64 	%rd72, %rd71, %rd174;
	ld.u32 	%r78, [%rd72+52];
	add.s32 	%r79, %r159, 13;
	st.local.v2.u32 	[%rd18], {%r79, %r78};
	{ // callseq 32, 0
	.param .b64 param0;
	st.param.b64 	[param0], %rd20;
	.param .b64 param1;
	st.param.b64 	[param1], %rd17;
	.param .b32 retval0;
	call.uni (retval0), 
	vprintf, 
	(
	param0, 
	param1
	);
	ld.param.b32 	%r80, [retval0];
	} // callseq 32
	ld.global.u64 	%rd73, [%rd1+16];
	add.s64 	%rd74, %rd73, %rd13;
	ld.u64 	%rd75, [%rd74];
	add.s64 	%rd76, %rd75, %rd174;
	ld.u32 	%r82, [%rd76+56];
	add.s32 	%r83, %r159, 14;
	st.local.v2.u32 	[%rd18], {%r83, %r82};
	{ // callseq 33, 0
	.param .b64 param0;
	st.param.b64 	[param0], %rd20;
	.param .b64 param1;
	st.param.b64 	[param1], %rd17;
	.param .b32 retval0;
	call.uni (retval0), 
	vprintf, 
	(
	param0, 
	param1
	);
	ld.param.b32 	%r84, [retval0];
	} // callseq 33
	ld.global.u64 	%rd77, [%rd1+16];
	add.s64 	%rd78, %rd77, %rd13;
	ld.u64 	%rd79, [%rd78];
	add.s64 	%rd80, %rd79, %rd174;
	ld.u32 	%r86, [%rd80+60];
	add.s32 	%r87, %r159, 15;
	st.local.v2.u32 	[%rd18], {%r87, %r86};
	{ // callseq 34, 0
	.param .b64 param0;
	st.param.b64 	[param0], %rd20;
	.param .b64 param1;
	st.param.b64 	[param1], %rd17;
	.param .b32 retval0;
	call.uni (retval0), 
	vprintf, 
	(
	param0, 
	param1
	);
	ld.param.b32 	%r88, [retval0];
	} // callseq 34
	add.s64 	%rd174, %rd174, 64;
	add.s32 	%r159, %r159, 16;
	and.b32  	%r161, %r156, 2147483632;
	setp.ne.s32 	%p5, %r159, %r161;
	@%p5 bra 	$L__BB1_7;
$L__BB1_8:
	cvta.to.local.u64 	%rd5, %rd7;
	setp.eq.s32 	%p6, %r2, 0;
	@%p6 bra 	$L__BB1_18;
	add.s32 	%r90, %r2, -1;
	setp.lt.u32 	%p7, %r90, 7;
	@%p7 bra 	$L__BB1_11;
	ld.global.u64 	%rd82, [%rd1+16];
	mul.wide.u32 	%rd83, %r158, 16;
	add.s64 	%rd84, %rd82, %rd83;
	ld.u64 	%rd85, [%rd84];
	mul.wide.u32 	%rd86, %r161, 4;
	add.s64 	%rd87, %rd85, %rd86;
	ld.u32 	%r91, [%rd87];
	st.local.v2.u32 	[%rd5], {%r161, %r91};
	cvta.global.u64 	%rd89, %rd146;
	{ // callseq 35, 0
	.param .b64 param0;
	st.param.b64 	[param0], %rd89;
	.param .b64 param1;
	st.param.b64 	[param1], %rd7;
	.param .b32 retval0;
	call.uni (retval0), 
	vprintf, 
	(
	param0, 
	param1
	);
	ld.param.b32 	%r92, [retval0];
	} // callseq 35
	add.s32 	%r94, %r161, 1;
	ld.global.u64 	%rd91, [%rd1+16];
	add.s64 	%rd92, %rd91, %rd83;
	ld.u64 	%rd93, [%rd92];
	add.s64 	%rd94, %rd93, %rd86;
	ld.u32 	%r95, [%rd94+4];
	st.local.v2.u32 	[%rd5], {%r94, %r95};
	{ // callseq 36, 0
	.param .b64 param0;
	st.param.b64 	[param0], %rd89;
	.param .b64 param1;
	st.param.b64 	[param1], %rd7;
	.param .b32 retval0;
	call.uni (retval0), 
	vprintf, 
	(
	param0, 
	param1
	);
	ld.param.b32 	%r96, [retval0];
	} // callseq 36
	add.s32 	%r98, %r161, 2;
	ld.global.u64 	%rd95, [%rd1+16];
	add.s64 	%rd96, %rd95, %rd83;
	ld.u64 	%rd97, [%rd96];
	add.s64 	%rd98, %rd97, %rd86;
	ld.u32 	%r99, [%rd98+8];
	st.local.v2.u32 	[%rd5], {%r98, %r99};
	{ // callseq 37, 0
	.param .b64 param0;
	st.param.b64 	[param0], %rd89;
	.param .b64 param1;
	st.param.b64 	[param1], %rd7;
	.param .b32 retval0;
	call.uni (retval0), 
	vprintf, 
	(
	param0, 
	param1
	);
	ld.param.b32 	%r100, [retval0];
	} // callseq 37
	add.s32 	%r102, %r161, 3;
	ld.global.u64 	%rd99, [%rd1+16];
	add.s64 	%rd100, %rd99, %rd83;
	ld.u64 	%rd101, [%rd100];
	add.s64 	%rd102, %rd101, %rd86;
	ld.u32 	%r103, [%rd102+12];
	st.local.v2.u32 	[%rd5], {%r102, %r103};
	{ // callseq 38, 0
	.param .b64 param0;
	st.param.b64 	[param0], %rd89;
	.param .b64 param1;
	st.param.b64 	[param1], %rd7;
	.param .b32 retval0;
	call.uni (retval0), 
	vprintf, 
	(
	param0, 
	param1
	);
	ld.param.b32 	%r104, [retval0];
	} // callseq 38
	add.s32 	%r106, %r161, 4;
	ld.global.u64 	%rd103, [%rd1+16];
	add.s64 	%rd104, %rd103, %rd83;
	ld.u64 	%rd105, [%rd104];
	add.s64 	%rd106, %rd105, %rd86;
	ld.u32 	%r107, [%rd106+16];
	st.local.v2.u32 	[%rd5], {%r106, %r107};
	{ // callseq 39, 0
	.param .b64 param0;
	st.param.b64 	[param0], %rd89;
	.param .b64 param1;
	st.param.b64 	[param1], %rd7;
	.param .b32 retval0;
	call.uni (retval0), 
	vprintf, 
	(
	param0, 
	param1
	);
	ld.param.b32 	%r108, [retval0];
	} // callseq 39
	add.s32 	%r110, %r161, 5;
	ld.global.u64 	%rd107, [%rd1+16];
	add.s64 	%rd108, %rd107, %rd83;
	ld.u64 	%rd109, [%rd108];
	add.s64 	%rd110, %rd109, %rd86;
	ld.u32 	%r111, [%rd110+20];
	st.local.v2.u32 	[%rd5], {%r110, %r111};
	{ // callseq 40, 0
	.param .b64 param0;
	st.param.b64 	[param0], %rd89;
	.param .b64 param1;
	st.param.b64 	[param1], %rd7;
	.param .b32 retval0;
	call.uni (retval0), 
	vprintf, 
	(
	param0, 
	param1
	);
	ld.param.b32 	%r112, [retval0];
	} // callseq 40
	add.s32 	%r114, %r161, 6;
	ld.global.u64 	%rd111, [%rd1+16];
	add.s64 	%rd112, %rd111, %rd83;
	ld.u64 	%rd113, [%rd112];
	add.s64 	%rd114, %rd113, %rd86;
	ld.u32 	%r115, [%rd114+24];
	st.local.v2.u32 	[%rd5], {%r114, %r115};
	{ // callseq 41, 0
	.param .b64 param0;
	st.param.b64 	[param0], %rd89;
	.param .b64 param1;
	st.param.b64 	[param1], %rd7;
	.param .b32 retval0;
	call.uni (retval0), 
	vprintf, 
	(
	param0, 
	param1
	);
	ld.param.b32 	%r116, [retval0];
	} // callseq 41
	add.s32 	%r118, %r161, 7;
	ld.global.u64 	%rd115, [%rd1+16];
	add.s64 	%rd116, %rd115, %rd83;
	ld.u64 	%rd117, [%rd116];
	add.s64 	%rd118, %rd117, %rd86;
	ld.u32 	%r119, [%rd118+28];
	st.local.v2.u32 	[%rd5], {%r118, %r119};
	{ // callseq 42, 0
	.param .b64 param0;
	st.param.b64 	[param0], %rd89;
	.param .b64 param1;
	st.param.b64 	[param1], %rd7;
	.param .b32 retval0;
	call.uni (retval0), 
	vprintf, 
	(
	param0, 
	param1
	);
	ld.param.b32 	%r120, [retval0];
	} // callseq 42
	add.s32 	%r161, %r161, 8;
$L__BB1_11:
	setp.eq.s32 	%p8, %r3, 0;
	@%p8 bra 	$L__BB1_18;
	add.s32 	%r122, %r3, -1;
	setp.lt.u32 	%p9, %r122, 3;
	@%p9 bra 	$L__BB1_14;
	ld.global.u64 	%rd119, [%rd1+16];
	mul.wide.u32 	%rd120, %r158, 16;
	add.s64 	%rd121, %rd119, %rd120;
	ld.u64 	%rd122, [%rd121];
	mul.wide.u32 	%rd123, %r161, 4;
	add.s64 	%rd124, %rd122, %rd123;
	ld.u32 	%r123, [%rd124];
	st.local.v2.u32 	[%rd5], {%r161, %r123};
	cvta.global.u64 	%rd126, %rd146;
	{ // callseq 43, 0
	.param .b64 param0;
	st.param.b64 	[param0], %rd126;
	.param .b64 param1;
	st.param.b64 	[param1], %rd7;
	.param .b32 retval0;
	call.uni (retval0), 
	vprintf, 
	(
	param0, 
	param1
	);
	ld.param.b32 	%r124, [retval0];
	} // callseq 43
	add.s32 	%r126, %r161, 1;
	ld.global.u64 	%rd128, [%rd1+16];
	add.s64 	%rd129, %rd128, %rd120;
	ld.u64 	%rd130, [%rd129];
	add.s64 	%rd131, %rd130, %rd123;
	ld.u32 	%r127, [%rd131+4];
	st.local.v2.u32 	[%rd5], {%r126, %r127};
	{ // callseq 44, 0
	.param .b64 param0;
	st.param.b64 	[param0], %rd126;
	.param .b64 param1;
	st.param.b64 	[param1], %rd7;
	.param .b32 retval0;
	call.uni (retval0), 
	vprintf, 
	(
	param0, 
	param1
	);
	ld.param.b32 	%r128, [retval0];
	} // callseq 44
	add.s32 	%r130, %r161, 2;
	ld.global.u64 	%rd132, [%rd1+16];
	add.s64 	%rd133, %rd132, %rd120;
	ld.u64 	%rd134, [%rd133];
	add.s64 	%rd135, %rd134, %rd123;
	ld.u32 	%r131, [%rd135+8];
	st.local.v2.u32 	[%rd5], {%r130, %r131};
	{ // callseq 45, 0
	.param .b64 param0;
	st.param.b64 	[param0], %rd126;
	.param .b64 param1;
	st.param.b64 	[param1], %rd7;
	.param .b32 retval0;
	call.uni (retval0), 
	vprintf, 
	(
	param0, 
	param1
	);
	ld.param.b32 	%r132, [retval0];
	} // callseq 45
	add.s32 	%r134, %r161, 3;
	ld.global.u64 	%rd136, [%rd1+16];
	add.s64 	%rd137, %rd136, %rd120;
	ld.u64 	%rd138, [%rd137];
	add.s64 	%rd139, %rd138, %rd123;
	ld.u32 	%r135, [%rd139+12];
	st.local.v2.u32 	[%rd5], {%r134, %r135};
	{ // callseq 46, 0
	.param .b64 param0;
	st.param.b64 	[param0], %rd126;
	.param .b64 param1;
	st.param.b64 	[param1], %rd7;
	.param .b32 retval0;
	call.uni (retval0), 
	vprintf, 
	(
	param0, 
	param1
	);
	ld.param.b32 	%r136, [retval0];
	} // callseq 46
	add.s32 	%r161, %r161, 4;
$L__BB1_14:
	ld.param.u32 	%r157, [_Z7getSizeP4Heapi_param_1];
	and.b32  	%r13, %r157, 3;
	setp.eq.s32 	%p10, %r13, 0;
	@%p10 bra 	$L__BB1_18;
	setp.eq.s32 	%p11, %r13, 1;
	ld.global.u64 	%rd140, [%rd1+16];
	mul.wide.u32 	%rd141, %r158, 16;
	add.s64 	%rd142, %rd140, %rd141;
	ld.u64 	%rd143, [%rd142];
	mul.wide.u32 	%rd144, %r161, 4;
	add.s64 	%rd145, %rd143, %rd144;
	ld.u32 	%r138, [%rd145];
	st.local.v2.u32 	[%rd5], {%r161, %r138};
	cvta.global.u64 	%rd147, %rd146;
	{ // callseq 47, 0
	.param .b64 param0;
	st.param.b64 	[param0], %rd147;
	.param .b64 param1;
	st.param.b64 	[param1], %rd7;
	.param .b32 retval0;
	call.uni (retval0), 
	vprintf, 
	(
	param0, 
	param1
	);
	ld.param.b32 	%r139, [retval0];
	} // callseq 47
	@%p11 bra 	$L__BB1_18;
	setp.eq.s32 	%p12, %r13, 2;
	add.s32 	%r141, %r161, 1;
	ld.global.u64 	%rd149, [%rd1+16];
	add.s64 	%rd151, %rd149, %rd141;
	ld.u64 	%rd152, [%rd151];
	add.s64 	%rd154, %rd152, %rd144;
	ld.u32 	%r142, [%rd154+4];
	st.local.v2.u32 	[%rd5], {%r141, %r142};
	cvta.global.u64 	%rd156, %rd146;
	{ // callseq 48, 0
	.param .b64 param0;
	st.param.b64 	[param0], %rd156;
	.param .b64 param1;
	st.param.b64 	[param1], %rd7;
	.param .b32 retval0;
	call.uni (retval0), 
	vprintf, 
	(
	param0, 
	param1
	);
	ld.param.b32 	%r143, [retval0];
	} // callseq 48
	@%p12 bra 	$L__BB1_18;
	add.s32 	%r145, %r161, 2;
	ld.global.u64 	%rd158, [%rd1+16];
	add.s64 	%rd160, %rd158, %rd141;
	ld.u64 	%rd161, [%rd160];
	add.s64 	%rd163, %rd161, %rd144;
	ld.u32 	%r146, [%rd163+8];
	st.local.v2.u32 	[%rd5], {%r145, %r146};
	cvta.global.u64 	%rd165, %rd146;
	{ // callseq 49, 0
	.param .b64 param0;
	st.param.b64 	[param0], %rd165;
	.param .b64 param1;
	st.param.b64 	[param1], %rd7;
	.param .b32 retval0;
	call.uni (retval0), 
	vprintf, 
	(
	param0, 
	param1
	);
	ld.param.b32 	%r147, [retval0];
	} // callseq 49
$L__BB1_18:
	st.local.u32 	[%rd5], %r158;
	cvta.global.u64 	%rd168, %rd167;
	{ // callseq 50, 0
	.param .b64 param0;
	st.param.b64 	[param0], %rd168;
	.param .b64 param1;
	st.param.b64 	[param1], %rd7;
	.param .b32 retval0;
	call.uni (retval0), 
	vprintf, 
	(
	param0, 
	param1
	);
	ld.param.b32 	%r149, [retval0];
	} // callseq 50
	add.s32 	%r158, %r158, 1;
	ld.global.u32 	%r164, [%rd1+28];
	setp.lt.s32 	%p13, %r158, %r164;
	@%p13 bra 	$L__BB1_5;
$L__BB1_19:
	add.u64 	%rd170, %SP, 0;
	add.u64 	%rd171, %SPL, 0;
	st.local.u32 	[%rd171], %r164;
	mov.u64 	%rd172, $str$2;
	cvta.global.u64 	%rd173, %rd172;
	{ // callseq 51, 0
	.param .b64 param0;
	st.param.b64 	[param0], %rd173;
	.param .b64 param1;
	st.param.b64 	[param1], %rd170;
	.param .b32 retval0;
	call.uni (retval0), 
	vprintf, 
	(
	param0, 
	param1
	);
	ld.param.b32 	%r151, [retval0];
	} // callseq 51
	ret;

}


// ===== COMPILED SASS (sm_100) =====

	.target	sm_100

	.elftype	@"ET_EXEC"


//--------------------- .note.nv.tkinfo           --------------------------
	.section	.note.nv.tkinfo,"",@"SHT_NOTE"
	.sectionflags	@"SHF_NOTE_NV_TKINFO"
	.tkinfo
        /*0018*/ 	.word	0x00000002
        /*0030*/ 	.string	""
        /*0030*/ 	.string	"ptxas"
        /*0030*/ 	.string	"Cuda compilation tools, release 13.0, V13.0.88"
        /*0030*/ 	.string	"Build cuda_13.0.r13.0/compiler.36424714_0"
        /*0030*/ 	.string	"-arch sm_100 -m 64 "



//--------------------- .note.nv.cuinfo           --------------------------
	.section	.note.nv.cuinfo,"",@"SHT_NOTE"
	.sectionflags	@"SHF_NOTE_NV_CUINFO"
        /*0018*/ 	.short	0x0002
        /*001a*/ 	.short	0x0064
        /*001c*/ 	.short	0x0082
	.zero		2


//--------------------- .nv.info                  --------------------------
	.section	.nv.info,"",@"SHT_CUDA_INFO"
	.align	4


	//----- nvinfo : EIATTR_REGCOUNT
	.align		4
        /*0000*/ 	.byte	0x04, 0x2f
        /*0002*/ 	.short	(.L_4 - .L_3)
	.align		4
.L_3:
        /*0004*/ 	.word	index@(_Z4initP4Heapii)
        /*0008*/ 	.word	0x0000001b


	//----- nvinfo : EIATTR_FRAME_SIZE
	.align		4
.L_4:
        /*000c*/ 	.byte	0x04, 0x11
        /*000e*/ 	.short	(.L_6 - .L_5)
	.align		4
.L_5:
        /*0010*/ 	.word	index@(_Z4initP4Heapii)
        /*0014*/ 	.word	0x00000000


	//----- nvinfo : EIATTR_REGCOUNT
	.align		4
.L_6:
        /*0018*/ 	.byte	0x04, 0x2f
        /*001a*/ 	.short	(.L_8 - .L_7)
	.align		4
.L_7:
        /*001c*/ 	.word	index@(_Z7getSizeP4Heapi)
        /*0020*/ 	.word	0x0000001a


	//----- nvinfo : EIATTR_FRAME_SIZE
	.align		4
.L_8:
        /*0024*/ 	.byte	0x04, 0x11
        /*0026*/ 	.short	(.L_10 - .L_9)
	.align		4
.L_9:
        /*0028*/ 	.word	index@(_Z7getSizeP4Heapi)
        /*002c*/ 	.word	0x00000008


	//----- nvinfo : EIATTR_MIN_STACK_SIZE
	.align		4
.L_10:
        /*0030*/ 	.byte	0x04, 0x12
        /*0032*/ 	.short	(.L_12 - .L_11)
	.align		4
.L_11:
        /*0034*/ 	.word	index@(_Z7getSizeP4Heapi)
        /*0038*/ 	.word	0x00000008


	//----- nvinfo : EIATTR_MIN_STACK_SIZE
	.align		4
.L_12:
        /*003c*/ 	.byte	0x04, 0x12
        /*003e*/ 	.short	(.L_14 - .L_13)
	.align		4
.L_13:
        /*0040*/ 	.word	index@(_Z4initP4Heapii)
        /*0044*/ 	.word	0x00000000
.L_14:


//--------------------- .nv.compat                --------------------------
	.section	.nv.compat,"",@"SHT_CUDA_COMPAT_INFO"
	.align	4
        /*0000*/ 	.byte	0x02, 0x09, 0x00, 0x00, 0x02, 0x02, 0x01, 0x00, 0x02, 0x05, 0x05, 0x00, 0x03, 0x07, 0x01, 0x01
        /*0010*/ 	.byte	0x02, 0x03, 0x00, 0x00, 0x02, 0x06, 0x01, 0x00, 0x04, 0x0b, 0x08, 0x00, 0x09, 0x00, 0x00, 0x00
        /*0020*/ 	.byte	0x00, 0x00, 0x00, 0x00


//--------------------- .nv.info._Z7getSizeP4Heapi --------------------------
	.section	.nv.info._Z7getSizeP4Heapi,"",@"SHT_CUDA_INFO"
	.sectionflags	@""
	.align	4


	//----- nvinfo : EIATTR_CUDA_API_VERSION
	.align		4
        /*0000*/ 	.byte	0x04, 0x37
        /*0002*/ 	.short	(.L_16 - .L_15)
.L_15:
        /*0004*/ 	.word	0x00000082


	//----- nvinfo : EIATTR_KPARAM_INFO
	.align		4
.L_16:
        /*0008*/ 	.byte	0x04, 0x17
        /*000a*/ 	.short	(.L_18 - .L_17)
.L_17:
        /*000c*/ 	.word	0x00000000
        /*0010*/ 	.short	0x0001
        /*0012*/ 	.short	0x0008
        /*0014*/ 	.byte	0x00, 0xf0, 0x11, 0x00


	//----- nvinfo : EIATTR_KPARAM_INFO
	.align		4
.L_18:
        /*0018*/ 	.byte	0x04, 0x17
        /*001a*/ 	.short	(.L_20 - .L_19)
.L_19:
        /*001c*/ 	.word	0x00000000
        /*0020*/ 	.short	0x0000
        /*0022*/ 	.short	0x0000
        /*0024*/ 	.byte	0x00, 0xf5, 0x21, 0x00


	//----- nvinfo : EIATTR_SPARSE_MMA_MASK
	.align		4
.L_20:
        /*0028*/ 	.byte	0x03, 0x50
        /*002a*/ 	.short	0x0000


	//----- nvinfo : EIATTR_MAXREG_COUNT
	.align		4
        /*002c*/ 	.byte	0x03, 0x1b
        /*002e*/ 	.short	0x00ff


	//----- nvinfo : EIATTR_EXTERNS
	.align		4
        /*0030*/ 	.byte	0x04, 0x0f
        /*0032*/ 	.short	(.L_22 - .L_21)


	//   ....[0]....
	.align		4
.L_21:
        /*0034*/ 	.word	index@(vprintf)


	//----- nvinfo : EIATTR_MERCURY_ISA_VERSION
	.align		4
.L_22:
        /*0038*/ 	.byte	0x03, 0x5f
        /*003a*/ 	.short	0x0101


	//----- nvinfo : EIATTR_VRC_CTA_INIT_COUNT
	.align		4
        /*003c*/ 	.byte	0x02, 0x4a
	.zero		1
	.zero		1


	//----- nvinfo : EIATTR_SYSCALL_OFFSETS
	.align		4
        /*0040*/ 	.byte	0x04, 0x46
        /*0042*/ 	.short	(.L_24 - .L_23)


	//   ....[0]....
.L_23:
        /*0044*/ 	.word	0x00000190


	//   ....[1]....
        /*0048*/ 	.word	0x000003a0


	//   ....[2]....
        /*004c*/ 	.word	0x000004b0


	//   ....[3]....
        /*0050*/ 	.word	0x000005c0


	//   ....[4]....
        /*0054*/ 	.word	0x000006d0


	//   ....[5]....
        /*0058*/ 	.word	0x000007e0


	//   ....[6]....
        /*005c*/ 	.word	0x000008f0


	//   ....[7]....
        /*0060*/ 	.word	0x00000a00


	//   ....[8]....
        /*0064*/ 	.word	0x00000b10


	//   ....[9]....
        /*0068*/ 	.word	0x00000c20


	//   ....[10]....
        /*006c*/ 	.word	0x00000d30


	//   ....[11]....
        /*0070*/ 	.word	0x00000e40


	//   ....[12]....
        /*0074*/ 	.word	0x00000f50


	//   ....[13]....
        /*0078*/ 	.word	0x00001060


	//   ....[14]....
        /*007c*/ 	.word	0x00001170


	//   ....[15]....
        /*0080*/ 	.word	0x00001280


	//   ....[16]....
        /*0084*/ 	.word	0x00001390


	//   ....[17]....
        /*0088*/ 	.word	0x000015b0


	//   ....[18]....
        /*008c*/ 	.word	0x000016e0


	//   ....[19]....
        /*0090*/ 	.word	0x000017e0


	//   ....[20]....
        /*0094*/ 	.word	0x000018e0


	//   ....[21]....
        /*0098*/ 	.word	0x000019e0


	//   ....[22]....
        /*009c*/ 	.word	0x00001ae0


	//   ....[23]....
        /*00a0*/ 	.word	0x00001be0


	//   ....[24]....
        /*00a4*/ 	.word	0x00001ce0


	//   ....[25]....
        /*00a8*/ 	.word	0x00001e80


	//   ....[26]....
        /*00ac*/ 	.word	0x00001f80


	//   ....[27]....
        /*00b0*/ 	.word	0x00002080


	//   ....[28]....
        /*00b4*/ 	.word	0x00002180


	//   ....[29]....
        /*00b8*/ 	.word	0x00002300


	//   ....[30]....
        /*00bc*/ 	.word	0x00002440


	//   ....[31]....
        /*00c0*/ 	.word	0x00002560


	//   ....[32]....
        /*00c4*/ 	.word	0x00002620


	//   ....[33]....
        /*00c8*/ 	.word	0x00002720


	//----- nvinfo : EIATTR_EXIT_INSTR_OFFSETS
	.align		4
.L_24:
        /*00cc*/ 	.byte	0x04, 0x1c
        /*00ce*/ 	.short	(.L_26 - .L_25)


	//   ....[0]....
.L_25:
        /*00d0*/ 	.word	0x00002730


	//----- nvinfo : EIATTR_CRS_STACK_SIZE
	.align		4
.L_26:
        /*00d4*/ 	.byte	0x04, 0x1e
        /*00d6*/ 	.short	(.L_28 - .L_27)
.L_27:
        /*00d8*/ 	.word	0x00000000


	//----- nvinfo : EIATTR_CBANK_PARAM_SIZE
	.align		4
.L_28:
        /*00dc*/ 	.byte	0x03, 0x19
        /*00de*/ 	.short	0x000c


	//----- nvinfo : EIATTR_PARAM_CBANK
	.align		4
        /*00e0*/ 	.byte	0x04, 0x0a
        /*00e2*/ 	.short	(.L_30 - .L_29)
	.align		4
.L_29:
        /*00e4*/ 	.word	index@(.nv.constant0._Z7getSizeP4Heapi)
        /*00e8*/ 	.short	0x0380
        /*00ea*/ 	.short	0x000c


	//----- nvinfo : EIATTR_SW_WAR
	.align		4
.L_30:
        /*00ec*/ 	.byte	0x04, 0x36
        /*00ee*/ 	.short	(.L_32 - .L_31)
.L_31:
        /*00f0*/ 	.word	0x00000008
.L_32:


//--------------------- .nv.info._Z4initP4Heapii  --------------------------
	.section	.nv.info._Z4initP4Heapii,"",@"SHT_CUDA_INFO"
	.sectionflags	@""
	.align	4


	//----- nvinfo : EIATTR_CUDA_API_VERSION
	.align		4
        /*0000*/ 	.byte	0x04, 0x37
        /*0002*/ 	.short	(.L_34 - .L_33)
.L_33:
        /*0004*/ 	.word	0x00000082


	//----- nvinfo : EIATTR_KPARAM_INFO
	.align		4
.L_34:
        /*0008*/ 	.byte	0x04, 0x17
        /*000a*/ 	.short	(.L_36 - .L_35)
.L_35:
        /*000c*/ 	.word	0x00000000
        /*0010*/ 	.short	0x0002
        /*0012*/ 	.short	0x000c
        /*0014*/ 	.byte	0x00, 0xf0, 0x11, 0x00


	//----- nvinfo : EIATTR_KPARAM_INFO
	.align		4
.L_36:
        /*0018*/ 	.byte	0x04, 0x17
        /*001a*/ 	.short	(.L_38 - .L_37)
.L_37:
        /*001c*/ 	.word	0x00000000
        /*0020*/ 	.short	0x0001
        /*0022*/ 	.short	0x0008
        /*0024*/ 	.byte	0x00, 0xf0, 0x11, 0x00


	//----- nvinfo : EIATTR_KPARAM_INFO
	.align		4
.L_38:
        /*0028*/ 	.byte	0x04, 0x17
        /*002a*/ 	.short	(.L_40 - .L_39)
.L_39:
        /*002c*/ 	.word	0x00000000
        /*0030*/ 	.short	0x0000
        /*0032*/ 	.short	0x0000
        /*0034*/ 	.byte	0x00, 0xf5, 0x21, 0x00


	//----- nvinfo : EIATTR_SPARSE_MMA_MASK
	.align		4
.L_40:
        /*0038*/ 	.byte	0x03, 0x50
        /*003a*/ 	.short	0x0000


	//----- nvinfo : EIATTR_MAXREG_COUNT
	.align		4
        /*003c*/ 	.byte	0x03, 0x1b
        /*003e*/ 	.short	0x00ff


	//----- nvinfo : EIATTR_EXTERNS
	.align		4
        /*0040*/ 	.byte	0x04, 0x0f
        /*0042*/ 	.short	(.L_42 - .L_41)


	//   ....[0]....
	.align		4
.L_41:
        /*0044*/ 	.word	index@(malloc)


	//----- nvinfo : EIATTR_MERCURY_ISA_VERSION
	.align		4
.L_42:
        /*0048*/ 	.byte	0x03, 0x5f
        /*004a*/ 	.short	0x0101


	//----- nvinfo : EIATTR_VRC_CTA_INIT_COUNT
	.align		4
        /*004c*/ 	.byte	0x02, 0x4a
	.zero		1
	.zero		1


	//----- nvinfo : EIATTR_SYSCALL_OFFSETS
	.align		4
        /*0050*/ 	.byte	0x04, 0x46
        /*0052*/ 	.short	(.L_44 - .L_43)


	//   ....[0]....
.L_43:
        /*0054*/ 	.word	0x000000c0


	//   ....[1]....
        /*0058*/ 	.word	0x00000180


	//   ....[2]....
        /*005c*/ 	.word	0x00000610


	//   ....[3]....
        /*0060*/ 	.word	0x000007b0


	//   ....[4]....
        /*0064*/ 	.word	0x00000950


	//   ....[5]....
        /*0068*/ 	.word	0x00000af0


	//   ....[6]....
        /*006c*/ 	.word	0x00000c90


	//   ....[7]....
        /*0070*/ 	.word	0x00000e30


	//   ....[8]....
        /*0074*/ 	.word	0x00000fd0


	//   ....[9]....
        /*0078*/ 	.word	0x00001170


	//   ....[10]....
        /*007c*/ 	.word	0x000013c0


	//   ....[11]....
        /*0080*/ 	.word	0x00001530


	//   ....[12]....
        /*0084*/ 	.word	0x000016b0


	//   ....[13]....
        /*0088*/ 	.word	0x00001820


	//   ....[14]....
        /*008c*/ 	.word	0x00001a10


	//   ....[15]....
        /*0090*/ 	.word	0x00001b80


	//   ....[16]....
        /*0094*/ 	.word	0x00001d50


	//   ....[17]....
        /*0098*/ 	.word	0x00001f20


	//----- nvinfo : EIATTR_EXIT_INSTR_OFFSETS
	.align		4
.L_44:
        /*009c*/ 	.byte	0x04, 0x1c
        /*009e*/ 	.short	(.L_46 - .L_45)


	//   ....[0]....
.L_45:
        /*00a0*/ 	.word	0x00002030


	//----- nvinfo : EIATTR_CRS_STACK_SIZE
	.align		4
.L_46:
        /*00a4*/ 	.byte	0x04, 0x1e
        /*00a6*/ 	.short	(.L_48 - .L_47)
.L_47:
        /*00a8*/ 	.word	0x00000000


	//----- nvinfo : EIATTR_CBANK_PARAM_SIZE
	.align		4
.L_48:
        /*00ac*/ 	.byte	0x03, 0x19
        /*00ae*/ 	.short	0x0010


	//----- nvinfo : EIATTR_PARAM_CBANK
	.align		4
        /*00b0*/ 	.byte	0x04, 0x0a
        /*00b2*/ 	.short	(.L_50 - .L_49)
	.align		4
.L_49:
        /*00b4*/ 	.word	index@(.nv.constant0._Z4initP4Heapii)
        /*00b8*/ 	.short	0x0380
        /*00ba*/ 	.short	0x0010


	//----- nvinfo : EIATTR_SW_WAR
	.align		4
.L_50:
        /*00bc*/ 	.byte	0x04, 0x36
        /*00be*/ 	.short	(.L_52 - .L_51)
.L_51:
        /*00c0*/ 	.word	0x00000008
.L_52:


//--------------------- .nv.callgraph             --------------------------
	.section	.nv.callgraph,"",@"SHT_CUDA_CALLGRAPH"
	.align	4
	.sectionentsize	8
	.align		4
        /*0000*/ 	.word	0x00000000
	.align		4
        /*0004*/ 	.word	0xffffffff
	.align		4
        /*0008*/ 	.word	index@(_Z7getSizeP4Heapi)
	.align		4
        /*000c*/ 	.word	index@(vprintf)
	.align		4
        /*0010*/ 	.word	index@(_Z4initP4Heapii)
	.align		4
        /*0014*/ 	.word	index@(malloc)
	.align		4
        /*0018*/ 	.word	0x00000000
	.align		4
        /*001c*/ 	.word	0xfffffffe
	.align		4
        /*0020*/ 	.word	0x00000000
	.align		4
        /*0024*/ 	.word	0xfffffffd
	.align		4
        /*0028*/ 	.word	0x00000000
	.align		4
        /*002c*/ 	.word	0xfffffffc


//--------------------- .nv.constant4             --------------------------
	.section	.nv.constant4,"a",@progbits
	.align	8
	.align		8
.nv.constant4:
        /*0000*/ 	.dword	vprintf
	.align		8
        /*0008*/ 	.dword	$str
	.align		8
        /*0010*/ 	.dword	$str$1
	.align		8
        /*0018*/ 	.dword	$str$2
	.align		8
        /*0020*/ 	.dword	malloc


//--------------------- .text._Z7getSizeP4Heapi   --------------------------
	.section	.text._Z7getSizeP4Heapi,"ax",@progbits
	.align	128
        .global         _Z7getSizeP4Heapi
        .type           _Z7getSizeP4Heapi,@function
        .size           _Z7getSizeP4Heapi,(.L_x_72 - _Z7getSizeP4Heapi)
        .other          _Z7getSizeP4Heapi,@"STO_CUDA_ENTRY STV_DEFAULT"
_Z7getSizeP4Heapi:
.text._Z7getSizeP4Heapi:
[----:B------:R-:W0:Y:S08]  /*0000*/  LDC R1, c[0x0][0x37c] ;  /* 0x0000df00ff017b82 */ /* 0x000e300000000800 */
[----:B------:R-:W1:Y:S01]  /*0010*/  LDC.64 R2, c[0x0][0x380] ;  /* 0x0000e000ff027b82 */ /* 0x000e620000000a00 */
[----:B------:R-:W1:Y:S01]  /*0020*/  LDCU.64 UR36, c[0x0][0x358] ;  /* 0x00006b00ff2477ac */ /* 0x000e620008000a00 */
[----:B0-----:R-:W-:Y:S01]  /*0030*/  VIADD R1, R1, 0xfffffff8 ;  /* 0xfffffff801017836 */ /* 0x001fe20000000000 */
[----:B-1----:R-:W2:Y:S01]  /*0040*/  LDG.E R0, desc[UR36][R2.64+0x1c] ;  /* 0x00001c2402007981 */ /* 0x002ea2000c1e1900 */
[----:B------:R-:W0:Y:S01]  /*0050*/  LDCU UR4, c[0x0][0x2f8] ;  /* 0x00005f00ff0477ac */ /* 0x000e220008000800 */
[----:B------:R-:W1:Y:S02]  /*0060*/  LDCU UR5, c[0x0][0x2fc] ;  /* 0x00005f80ff0577ac */ /* 0x000e640008000800 */
[----:B0-----:R-:W-:-:S05]  /*0070*/  IADD3 R19, P1, PT, R1, UR4, RZ ;  /* 0x0000000401137c10 */ /* 0x001fca000ff3e0ff */
[----:B-1----:R-:W-:Y:S01]  /*0080*/  IMAD.X R18, RZ, RZ, UR5, P1 ;  /* 0x00000005ff127e24 */ /* 0x002fe200088e06ff */
[----:B--2---:R-:W-:-:S13]  /*0090*/  ISETP.GE.AND P0, PT, R0, 0x1, PT ;  /* 0x000000010000780c */ /* 0x004fda0003f06270 */
[----:B------:R-:W-:Y:S05]  /*00a0*/  @!P0 BRA `(.L_x_0) ;  /* 0x0000002400788947 */ /* 0x000fea0003800000 */
[----:B------:R-:W0:Y:S02]  /*00b0*/  LDCU UR4, c[0x0][0x388] ;  /* 0x00007100ff0477ac */ /* 0x000e240008000800 */
[----:B0-----:R-:W-:-:S09]  /*00c0*/  UISETP.GT.AND UP0, UPT, UR4, URZ, UPT ;  /* 0x000000ff0400728c */ /* 0x001fd2000bf04270 */
[----:B------:R-:W-:Y:S05]  /*00d0*/  BRA.U UP0, `(.L_x_1) ;  /* 0x00000001004c7547 */ /* 0x000fea000b800000 */
[----:B------:R-:W-:Y:S01]  /*00e0*/  HFMA2 R2, -RZ, RZ, 0, 0 ;  /* 0x00000000ff027431 */ /* 0x000fe200000001ff */
[----:B------:R-:W-:Y:S06]  /*00f0*/  BSSY.RECONVERGENT B6, `(.L_x_2) ;  /* 0x0000010000067945 */ /* 0x000fec0003800200 */
.L_x_4:
[----:B------:R-:W-:Y:S01]  /*0100*/  MOV R0, 0x0 ;  /* 0x0000000000007802 */ /* 0x000fe20000000f00 */
[----:B------:R0:W-:Y:S01]  /*0110*/  STL [R1], R2 ;  /* 0x0000000201007387 */ /* 0x0001e20000100800 */
[----:B------:R-:W1:Y:S01]  /*0120*/  LDCU.64 UR4, c[0x4][0x10] ;  /* 0x01000200ff0477ac */ /* 0x000e620008000a00 */
[----:B------:R-:W-:Y:S01]  /*0130*/  MOV R6, R19 ;  /* 0x0000001300067202 */ /* 0x000fe20000000f00 */
[----:B------:R0:W2:Y:S01]  /*0140*/  LDC.64 R8, c[0x4][R0] ;  /* 0x0100000000087b82 */ /* 0x0000a20000000a00 */
[----:B------:R-:W-:Y:S02]  /*0150*/  IMAD.MOV.U32 R7, RZ, RZ, R18 ;  /* 0x000000ffff077224 */ /* 0x000fe400078e0012 */
[----:B-1----:R-:W-:Y:S02]  /*0160*/  IMAD.U32 R4, RZ, RZ, UR4 ;  /* 0x00000004ff047e24 */ /* 0x002fe4000f8e00ff */
[----:B0-----:R-:W-:-:S07]  /*0170*/  IMAD.U32 R5, RZ, RZ, UR5 ;  /* 0x00000005ff057e24 */ /* 0x001fce000f8e00ff */
[----:B------:R-:W-:-:S07]  /*0180*/  LEPC R20, `(.L_x_3) ;  /* 0x000000001014794e */ /* 0x000fce0000000000 */
[----:B--2---:R-:W-:Y:S05]  /*0190*/  CALL.ABS.NOINC R8 ;  /* 0x0000000008007343 */ /* 0x004fea0003c00000 */
.L_x_3:
[----:B------:R-:W0:Y:S02]  /*01a0*/  LDC.64 R4, c[0x0][0x380] ;  /* 0x0000e000ff047b82 */ /* 0x000e240000000a00 */
[----:B0-----:R-:W2:Y:S01]  /*01b0*/  LDG.E R0, desc[UR36][R4.64+0x1c] ;  /* 0x00001c2404007981 */ /* 0x001ea2000c1e1900 */
[----:B------:R-:W-:-:S05]  /*01c0*/  VIADD R2, R2, 0x1 ;  /* 0x0000000102027836 */ /* 0x000fca0000000000 */
[----:B--2---:R-:W-:-:S13]  /*01d0*/  ISETP.GE.AND P0, PT, R2, R0, PT ;  /* 0x000000000200720c */ /* 0x004fda0003f06270 */
[----:B------:R-:W-:Y:S05]  /*01e0*/  @!P0 BRA `(.L_x_4) ;  /* 0xfffffffc00c48947 */ /* 0x000fea000383ffff */
[----:B------:R-:W-:Y:S05]  /*01f0*/  BSYNC.RECONVERGENT B6 ;  /* 0x0000000000067941 */ /* 0x000fea0003800200 */
.L_x_2:
[----:B------:R-:W-:Y:S05]  /*0200*/  BRA `(.L_x_0) ;  /* 0x0000002400207947 */ /* 0x000fea0003800000 */
.L_x_1:
[----:B------:R-:W-:Y:S01]  /*0210*/  HFMA2 R17, -RZ, RZ, 0, 0 ;  /* 0x00000000ff117431 */ /* 0x000fe200000001ff */
[----:B------:R-:W-:Y:S06]  /*0220*/  BSSY.RECONVERGENT B7, `(.L_x_0) ;  /* 0x0000246000077945 */ /* 0x000fec0003800200 */
.L_x_42:
[----:B------:R-:W0:Y:S01]  /*0230*/  LDCU UR4, c[0x0][0x388] ;  /* 0x00007100ff0477ac */ /* 0x000e220008000800 */
[----:B------:R-:W-:Y:S01]  /*0240*/  IMAD.MOV.U32 R2, RZ, RZ, RZ ;  /* 0x000000ffff027224 */ /* 0x000fe200078e00ff */
[----:B0-----:R-:W-:-:S09]  /*0250*/  UISETP.GE.U32.AND UP0, UPT, UR4, 0x10, UPT ;  /* 0x000000100400788c */ /* 0x001fd2000bf06070 */
[----:B------:R-:W-:Y:S05]  /*0260*/  BRA.U !UP0, `(.L_x_5) ;  /* 0x0000001108707547 */ /* 0x000fea000b800000 */
[----:B------:R-:W-:Y:S01]  /*0270*/  BSSY.RECONVERGENT B6, `(.L_x_6) ;  /* 0x000011a000067945 */ /* 0x000fe20003800200 */
[----:B------:R-:W-:Y:S01]  /*0280*/  CS2R R22, SRZ ;  /* 0x0000000000167805 */ /* 0x000fe2000001ff00 */
[----:B------:R-:W-:-:S07]  /*0290*/  IMAD.MOV.U32 R2, RZ, RZ, RZ ;  /* 0x000000ffff027224 */ /* 0x000fce00078e00ff */
.L_x_23:
[----:B------:R-:W0:Y:S01]  /*02a0*/  LDC.64 R6, c[0x0][0x380] ;  /* 0x0000e000ff067b82 */ /* 0x000e220000000a00 */
[----:B------:R-:W-:Y:S01]  /*02b0*/  MOV R16, 0x0 ;  /* 0x0000000000107802 */ /* 0x000fe20000000f00 */
[----:B------:R-:W1:Y:S01]  /*02c0*/  LDCU.64 UR4, c[0x4][0x8] ;  /* 0x01000100ff0477ac */ /* 0x000e620008000a00 */
[----:B0-----:R-:W2:Y:S02]  /*02d0*/  LDG.E.64 R6, desc[UR36][R6.64+0x10] ;  /* 0x0000102406067981 */ /* 0x001ea4000c1e1b00 */
[----:B--2---:R-:W-:-:S06]  /*02e0*/  IMAD.WIDE.U32 R10, R17, 0x10, R6 ;  /* 0x00000010110a7825 */ /* 0x004fcc00078e0006 */
[----:B------:R-:W2:Y:S02]  /*02f0*/  LD.E.64 R10, desc[UR36][R10.64] ;  /* 0x000000240a0a7980 */ /* 0x000ea4000c101b00 */
[----:B--2---:R-:W-:-:S04]  /*0300*/  IADD3 R12, P0, PT, R10, R23, RZ ;  /* 0x000000170a0c7210 */ /* 0x004fc80007f1e0ff */
[----:B------:R-:W-:-:S05]  /*0310*/  IADD3.X R13, PT, PT, R11, R22, RZ, P0, !PT ;  /* 0x000000160b0d7210 */ /* 0x000fca00007fe4ff */
[----:B------:R-:W2:Y:S01]  /*0320*/  LD.E R3, desc[UR36][R12.64] ;  /* 0x000000240c037980 */ /* 0x000ea2000c101900 */
[----:B------:R0:W3:Y:S01]  /*0330*/  LDC.64 R8, c[0x4][R16] ;  /* 0x0100000010087b82 */ /* 0x0000e20000000a00 */
[----:B-1----:R-:W-:Y:S01]  /*0340*/  IMAD.U32 R4, RZ, RZ, UR4 ;  /* 0x00000004ff047e24 */ /* 0x002fe2000f8e00ff */
[----:B------:R-:W-:Y:S01]  /*0350*/  MOV R6, R19 ;  /* 0x0000001300067202 */ /* 0x000fe20000000f00 */
[----:B------:R-:W-:Y:S02]  /*0360*/  IMAD.U32 R5, RZ, RZ, UR5 ;  /* 0x00000005ff057e24 */ /* 0x000fe4000f8e00ff */
[----:B------:R-:W-:Y:S01]  /*0370*/  IMAD.MOV.U32 R7, RZ, RZ, R18 ;  /* 0x000000ffff077224 */ /* 0x000fe200078e0012 */
[----:B--23--:R0:W-:Y:S06]  /*0380*/  STL.64 [R1], R2 ;  /* 0x0000000201007387 */ /* 0x00c1ec0000100a00 */
[----:B------:R-:W-:-:S07]  /*0390*/  LEPC R20, `(.L_x_7) ;  /* 0x000000001014794e */ /* 0x000fce0000000000 */
[----:B0-----:R-:W-:Y:S05]  /*03a0*/  CALL.ABS.NOINC R8 ;  /* 0x0000000008007343 */ /* 0x001fea0003c00000 */
.L_x_7:
[----:B------:R-:W0:Y:S01]  /*03b0*/  LDC.64 R6, c[0x0][0x380] ;  /* 0x0000e000ff067b82 */ /* 0x000e220000000a00 */
[----:B------:R-:W-:Y:S01]  /*03c0*/  IADD3 R12, PT, PT, R2, 0x1, RZ ;  /* 0x00000001020c7810 */ /* 0x000fe20007ffe0ff */
[----:B------:R-:W1:Y:S01]  /*03d0*/  LDCU.64 UR4, c[0x4][0x8] ;  /* 0x01000100ff0477ac */ /* 0x000e620008000a00 */
[----:B0-----:R-:W2:Y:S02]  /*03e0*/  LDG.E.64 R6, desc[UR36][R6.64+0x10] ;  /* 0x0000102406067981 */ /* 0x001ea4000c1e1b00 */
[----:B--2---:R-:W-:-:S06]  /*03f0*/  IMAD.WIDE.U32 R10, R17, 0x10, R6 ;  /* 0x00000010110a7825 */ /* 0x004fcc00078e0006 */
[----:B------:R-:W2:Y:S02]  /*0400*/  LD.E.64 R10, desc[UR36][R10.64] ;  /* 0x000000240a0a7980 */ /* 0x000ea4000c101b00 */
[----:B--2---:R-:W-:-:S05]  /*0410*/  IADD3 R14, P0, PT, R10, R23, RZ ;  /* 0x000000170a0e7210 */ /* 0x004fca0007f1e0ff */
[----:B------:R-:W-:-:S05]  /*0420*/  IMAD.X R15, R11, 0x1, R22, P0 ;  /* 0x000000010b0f7824 */ /* 0x000fca00000e0616 */
        /* <DEDUP_REMOVED lines=9> */
.L_x_8:
        /* <DEDUP_REMOVED lines=17> */
.L_x_9:
        /* <DEDUP_REMOVED lines=17> */
.L_x_10:
        /* <DEDUP_REMOVED lines=17> */
.L_x_11:
        /* <DEDUP_REMOVED lines=17> */
.L_x_12:
        /* <DEDUP_REMOVED lines=17> */
.L_x_13:
        /* <DEDUP_REMOVED lines=17> */
.L_x_14:
        /* <DEDUP_REMOVED lines=17> */
.L_x_15:
        /* <DEDUP_REMOVED lines=17> */
.L_x_16:
        /* <DEDUP_REMOVED lines=17> */
.L_x_17:
[----:B------:R-:W0:Y:S01]  /*0e50*/  LDC.64 R6, c[0x0][0x380] ;  /* 0x0000e000ff067b82 */ /* 0x000e220000000a00 */
[----:B------:R-:W-:Y:S01]  /*0e60*/  VIADD R12, R2, 0xb ;  /* 0x0000000b020c7836 */ /* 0x000fe20000000000 */
        /* <DEDUP_REMOVED lines=8> */
[----:B-1----:R-:W-:Y:S01]  /*0ef0*/  MOV R4, UR4 ;  /* 0x0000000400047c02 */ /* 0x002fe20008000f00 */
[----:B------:R-:W-:Y:S01]  /*0f00*/  IMAD.U32 R5, RZ, RZ, UR5 ;  /* 0x00000005ff057e24 */ /* 0x000fe2000f8e00ff */
[----:B------:R-:W-:Y:S01]  /*0f10*/  MOV R6, R19 ;  /* 0x0000001300067202 */ /* 0x000fe20000000f00 */
[----:B------:R-:W-:Y:S01]  /*0f20*/  IMAD.MOV.U32 R7, RZ, RZ, R18 ;  /* 0x000000ffff077224 */ /* 0x000fe200078e0012 */
[----:B--23--:R0:W-:Y:S06]  /*0f30*/  STL.64 [R1], R12 ;  /* 0x0000000c01007387 */ /* 0x00c1ec0000100a00 */
[----:B------:R-:W-:-:S07]  /*0f40*/  LEPC R20, `(.L_x_18) ;  /* 0x000000001014794e */ /* 0x000fce0000000000 */
[----:B0-----:R-:W-:Y:S05]  /*0f50*/  CALL.ABS.NOINC R8 ;  /* 0x0000000008007343 */ /* 0x001fea0003c00000 */
.L_x_18:
        /* <DEDUP_REMOVED lines=17> */
.L_x_19:
        /* <DEDUP_REMOVED lines=17> */
.L_x_20:
        /* <DEDUP_REMOVED lines=17> */
.L_x_21:
        /* <DEDUP_REMOVED lines=17> */
.L_x_22:
[----:B------:R-:W0:Y:S01]  /*13a0*/  LDC R3, c[0x0][0x388] ;  /* 0x0000e200ff037b82 */ /* 0x000e220000000800 */
[----:B------:R-:W-:Y:S02]  /*13b0*/  IADD3 R2, PT, PT, R2, 0x10, RZ ;  /* 0x0000001002027810 */ /* 0x000fe40007ffe0ff */
[----:B------:R-:W-:-:S05]  /*13c0*/  IADD3 R23, P1, PT, R23, 0x40, RZ ;  /* 0x0000004017177810 */ /* 0x000fca0007f3e0ff */
[----:B------:R-:W-:Y:S01]  /*13d0*/  IMAD.X R22, RZ, RZ, R22, P1 ;  /* 0x000000ffff167224 */ /* 0x000fe200008e0616 */
[----:B0-----:R-:W-:-:S04]  /*13e0*/  LOP3.LUT R3, R3, 0x7ffffff0, RZ, 0xc0, !PT ;  /* 0x7ffffff003037812 */ /* 0x001fc800078ec0ff */
[----:B------:R-:W-:-:S13]  /*13f0*/  ISETP.NE.AND P0, PT, R2, R3, PT ;  /* 0x000000030200720c */ /* 0x000fda0003f05270 */
[----:B------:R-:W-:Y:S05]  /*1400*/  @P0 BRA `(.L_x_23) ;  /* 0xffffffec00a40947 */ /* 0x000fea000383ffff */
[----:B------:R-:W-:Y:S05]  /*1410*/  BSYNC.RECONVERGENT B6 ;  /* 0x0000000000067941 */ /* 0x000fea0003800200 */
.L_x_6:
[----:B------:R-:W-:-:S07]  /*1420*/  MOV R2, R3 ;  /* 0x0000000300027202 */ /* 0x000fce0000000f00 */
.L_x_5:
[----:B------:R-:W0:Y:S01]  /*1430*/  LDCU UR4, c[0x0][0x388] ;  /* 0x00007100ff0477ac */ /* 0x000e220008000800 */
[----:B------:R-:W1:Y:S01]  /*1440*/  LDCU UR5, c[0x0][0x2f8] ;  /* 0x00005f00ff0577ac */ /* 0x000e620008000800 */
[----:B0-----:R-:W-:-:S04]  /*1450*/  ULOP3.LUT UR4, UR4, 0xf, URZ, 0xc0, !UPT ;  /* 0x0000000f04047892 */ /* 0x001fc8000f8ec0ff */
[----:B------:R-:W-:Y:S01]  /*1460*/  UISETP.NE.AND UP0, UPT, UR4, URZ, UPT ;  /* 0x000000ff0400728c */ /* 0x000fe2000bf05270 */
[----:B-1----:R-:W-:-:S08]  /*1470*/  VIADD R0, R19, -UR5 ;  /* 0x8000000513007c36 */ /* 0x002fd00008000000 */
[----:B------:R-:W-:Y:S05]  /*1480*/  BRA.U !UP0, `(.L_x_24) ;  /* 0x0000001108387547 */ /* 0x000fea000b800000 */
[----:B------:R-:W-:-:S04]  /*1490*/  UIADD3 UR4, UPT, UPT, UR4, -0x1, URZ ;  /* 0xffffffff04047890 */ /* 0x000fc8000fffe0ff */
[----:B------:R-:W-:-:S09]  /*14a0*/  UISETP.GE.U32.AND UP0, UPT, UR4, 0x7, UPT ;  /* 0x000000070400788c */ /* 0x000fd2000bf06070 */
[----:B------:R-:W-:Y:S05]  /*14b0*/  BRA.U !UP0, `(.L_x_25) ;  /* 0x0000000908107547 */ /* 0x000fea000b800000 */
[----:B------:R-:W0:Y:S01]  /*14c0*/  LDC.64 R6, c[0x0][0x380] ;  /* 0x0000e000ff067b82 */ /* 0x000e220000000a00 */
[----:B------:R-:W-:Y:S01]  /*14d0*/  MOV R12, 0x0 ;  /* 0x00000000000c7802 */ /* 0x000fe20000000f00 */
[----:B------:R-:W1:Y:S01]  /*14e0*/  LDCU.64 UR4, c[0x4][0x8] ;  /* 0x01000100ff0477ac */ /* 0x000e620008000a00 */
[----:B0-----:R-:W2:Y:S02]  /*14f0*/  LDG.E.64 R6, desc[UR36][R6.64+0x10] ;  /* 0x0000102406067981 */ /* 0x001ea4000c1e1b00 */
[----:B--2---:R-:W-:-:S06]  /*1500*/  IMAD.WIDE.U32 R8, R17, 0x10, R6 ;  /* 0x0000001011087825 */ /* 0x004fcc00078e0006 */
[----:B------:R-:W2:Y:S02]  /*1510*/  LD.E.64 R8, desc[UR36][R8.64] ;  /* 0x0000002408087980 */ /* 0x000ea4000c101b00 */
[----:B--2---:R-:W-:-:S05]  /*1520*/  IMAD.WIDE.U32 R10, R2, 0x4, R8 ;  /* 0x00000004020a7825 */ /* 0x004fca00078e0008 */
[----:B------:R-:W2:Y:S01]  /*1530*/  LD.E R3, desc[UR36][R10.64] ;  /* 0x000000240a037980 */ /* 0x000ea2000c101900 */
[----:B------:R-:W0:Y:S01]  /*1540*/  LDC.64 R12, c[0x4][R12] ;  /* 0x010000000c0c7b82 */ /* 0x000e220000000a00 */
[----:B-1----:R-:W-:Y:S01]  /*1550*/  MOV R4, UR4 ;  /* 0x0000000400047c02 */ /* 0x002fe20008000f00 */
[----:B------:R-:W-:Y:S01]  /*1560*/  IMAD.U32 R5, RZ, RZ, UR5 ;  /* 0x00000005ff057e24 */ /* 0x000fe2000f8e00ff */
[----:B------:R-:W-:Y:S01]  /*1570*/  MOV R6, R19 ;  /* 0x0000001300067202 */ /* 0x000fe20000000f00 */
[----:B------:R-:W-:Y:S01]  /*1580*/  IMAD.MOV.U32 R7, RZ, RZ, R18 ;  /* 0x000000ffff077224 */ /* 0x000fe200078e0012 */
[----:B0-2---:R1:W-:Y:S06]  /*1590*/  STL.64 [R0], R2 ;  /* 0x0000000200007387 */ /* 0x0053ec0000100a00 */
[----:B------:R-:W-:-:S07]  /*15a0*/  LEPC R20, `(.L_x_26) ;  /* 0x000000001014794e */ /* 0x000fce0000000000 */
[----:B-1----:R-:W-:Y:S05]  /*15b0*/  CALL.ABS.NOINC R12 ;  /* 0x000000000c007343 */ /* 0x002fea0003c00000 */
.L_x_26:
[----:B------:R-:W0:Y:S02]  /*15c0*/  LDC.64 R4, c[0x0][0x380] ;  /* 0x0000e000ff047b82 */ /* 0x000e240000000a00 */
[----:B0-----:R-:W2:Y:S02]  /*15d0*/  LDG.E.64 R6, desc[UR36][R4.64+0x10] ;  /* 0x0000102404067981 */ /* 0x001ea4000c1e1b00 */
[----:B--2---:R-:W-:-:S06]  /*15e0*/  IMAD.WIDE.U32 R6, R17, 0x10, R6 ;  /* 0x0000001011067825 */ /* 0x004fcc00078e0006 */
[----:B------:R-:W2:Y:S01]  /*15f0*/  LD.E.64 R6, desc[UR36][R6.64] ;  /* 0x0000002406067980 */ /* 0x000ea2000c101b00 */
[----:B------:R-:W0:Y:S01]  /*1600*/  LDCU UR4, c[0x0][0x2f8] ;  /* 0x00005f00ff0477ac */ /* 0x000e220008000800 */
[----:B--2---:R-:W-:-:S05]  /*1610*/  IMAD.WIDE.U32 R12, R2, 0x4, R6 ;  /* 0x00000004020c7825 */ /* 0x004fca00078e0006 */
[----:B------:R-:W2:Y:S01]  /*1620*/  LD.E R11, desc[UR36][R12.64+0x4] ;  /* 0x000004240c0b7980 */ /* 0x000ea2000c101900 */
[----:B------:R-:W-:Y:S01]  /*1630*/  IADD3 R10, PT, PT, R2, 0x1, RZ ;  /* 0x00000001020a7810 */ /* 0x000fe20007ffe0ff */
[----:B0-----:R-:W-:Y:S01]  /*1640*/  VIADD R16, R19, -UR4 ;  /* 0x8000000413107c36 */ /* 0x001fe20008000000 */
[----:B------:R-:W-:Y:S01]  /*1650*/  MOV R22, 0x0 ;  /* 0x0000000000167802 */ /* 0x000fe20000000f00 */
[----:B------:R-:W0:Y:S01]  /*1660*/  LDCU.64 UR4, c[0x4][0x8] ;  /* 0x01000100ff0477ac */ /* 0x000e220008000a00 */
[----:B------:R-:W-:Y:S01]  /*1670*/  MOV R6, R19 ;  /* 0x0000001300067202 */ /* 0x000fe20000000f00 */
[----:B------:R-:W-:Y:S01]  /*1680*/  IMAD.MOV.U32 R7, RZ, RZ, R18 ;  /* 0x000000ffff077224 */ /* 0x000fe200078e0012 */
[----:B------:R1:W3:Y:S01]  /*1690*/  LDC.64 R8, c[0x4][R22] ;  /* 0x0100000016087b82 */ /* 0x0002e20000000a00 */
[----:B0-----:R-:W-:Y:S01]  /*16a0*/  MOV R4, UR4 ;  /* 0x0000000400047c02 */ /* 0x001fe20008000f00 */
[----:B------:R-:W-:Y:S01]  /*16b0*/  IMAD.U32 R5, RZ, RZ, UR5 ;  /* 0x00000005ff057e24 */ /* 0x000fe2000f8e00ff */
[----:B--23--:R1:W-:Y:S06]  /*16c0*/  STL.64 [R16], R10 ;  /* 0x0000000a10007387 */ /* 0x00c3ec0000100a00 */
[----:B------:R-:W-:-:S07]  /*16d0*/  LEPC R20, `(.L_x_27) ;  /* 0x000000001014794e */ /* 0x000fce0000000000 */
[----:B-1----:R-:W-:Y:S05]  /*16e0*/  CALL.ABS.NOINC R8 ;  /* 0x0000000008007343 */ /* 0x002fea0003c00000 */
.L_x_27:
[----:B------:R-:W0:Y:S01]  /*16f0*/  LDC.64 R6, c[0x0][0x380] ;  /* 0x0000e000ff067b82 */ /* 0x000e220000000a00 */
[----:B------:R-:W-:Y:S01]  /*1700*/  IADD3 R10, PT, PT, R2, 0x2, RZ ;  /* 0x00000002020a7810 */ /* 0x000fe20007ffe0ff */
[----:B------:R-:W1:Y:S01]  /*1710*/  LDCU.64 UR4, c[0x4][0x8] ;  /* 0x01000100ff0477ac */ /* 0x000e620008000a00 */
[----:B0-----:R-:W2:Y:S02]  /*1720*/  LDG.E.64 R6, desc[UR36][R6.64+0x10] ;  /* 0x0000102406067981 */ /* 0x001ea4000c1e1b00 */
[----:B--2---:R-:W-:-:S06]  /*1730*/  IMAD.WIDE.U32 R12, R17, 0x10, R6 ;  /* 0x00000010110c7825 */ /* 0x004fcc00078e0006 */
[----:B------:R-:W2:Y:S02]  /*1740*/  LD.E.64 R12, desc[UR36][R12.64] ;  /* 0x000000240c0c7980 */ /* 0x000ea4000c101b00 */
[----:B--2---:R-:W-:-:S05]  /*1750*/  IMAD.WIDE.U32 R14, R2, 0x4, R12 ;  /* 0x00000004020e7825 */ /* 0x004fca00078e000c */
[----:B------:R-:W2:Y:S01]  /*1760*/  LD.E R11, desc[UR36][R14.64+0x8] ;  /* 0x000008240e0b7980 */ /* 0x000ea2000c101900 */
[----:B------:R0:W3:Y:S01]  /*1770*/  LDC.64 R8, c[0x4][R22] ;  /* 0x0100000016087b82 */ /* 0x0000e20000000a00 */
[----:B-1----:R-:W-:Y:S01]  /*1780*/  IMAD.U32 R4, RZ, RZ, UR4 ;  /* 0x00000004ff047e24 */ /* 0x002fe2000f8e00ff */
[----:B------:R-:W-:Y:S01]  /*1790*/  MOV R5, UR5 ;  /* 0x0000000500057c02 */ /* 0x000fe20008000f00 */
[----:B------:R-:W-:Y:S01]  /*17a0*/  IMAD.MOV.U32 R6, RZ, RZ, R19 ;  /* 0x000000ffff067224 */ /* 0x000fe200078e0013 */
[----:B------:R-:W-:Y:S01]  /*17b0*/  MOV R7, R18 ;  /* 0x0000001200077202 */ /* 0x000fe20000000f00 */
[----:B--23--:R0:W-:Y:S06]  /*17c0*/  STL.64 [R16], R10 ;  /* 0x0000000a10007387 */ /* 0x00c1ec0000100a00 */
[----:B------:R-:W-:-:S07]  /*17d0*/  LEPC R20, `(.L_x_28) ;  /* 0x000000001014794e */ /* 0x000fce0000000000 */
[----:B0-----:R-:W-:Y:S05]  /*17e0*/  CALL.ABS.NOINC R8 ;  /* 0x0000000008007343 */ /* 0x001fea0003c00000 */
.L_x_28:
[----:B------:R-:W0:Y:S01]  /*17f0*/  LDC.64 R6, c[0x0][0x380] ;  /* 0x0000e000ff067b82 */ /* 0x000e220000000a00 */
[----:B------:R-:W-:Y:S01]  /*1800*/  VIADD R10, R2, 0x3 ;  /* 0x00000003020a7836 */ /* 0x000fe20000000000 */
[----:B------:R-:W1:Y:S01]  /*1810*/  LDCU.64 UR4, c[0x4][0x8] ;  /* 0x01000100ff0477ac */ /* 0x000e620008000a00 */
[----:B0-----:R-:W2:Y:S02]  /*1820*/  LDG.E.64 R6, desc[UR36][R6.64+0x10] ;  /* 0x0000102406067981 */ /* 0x001ea4000c1e1b00 */
[----:B--2---:R-:W-:-:S06]  /*1830*/  IMAD.WIDE.U32 R12, R17, 0x10, R6 ;  /* 0x00000010110c7825 */ /* 0x004fcc00078e0006 */
[----:B------:R-:W2:Y:S02]  /*1840*/  LD.E.64 R12, desc[UR36][R12.64] ;  /* 0x000000240c0c7980 */ /* 0x000ea4000c101b00 */
[----:B--2---:R-:W-:-:S05]  /*1850*/  IMAD.WIDE.U32 R14, R2, 0x4, R12 ;  /* 0x00000004020e7825 */ /* 0x004fca00078e000c */
        /* <DEDUP_REMOVED lines=9> */
.L_x_29:
        /* <DEDUP_REMOVED lines=16> */
.L_x_30:
        /* <DEDUP_REMOVED lines=16> */
.L_x_31:
        /* <DEDUP_REMOVED lines=16> */
.L_x_32:
        /* <DEDUP_REMOVED lines=16> */
.L_x_33:
[----:B------:R-:W-:-:S07]  /*1cf0*/  IADD3 R2, PT, PT, R2, 0x8, RZ ;  /* 0x0000000802027810 */ /* 0x000fce0007ffe0ff */
.L_x_25:
[----:B------:R-:W0:Y:S02]  /*1d00*/  LDCU UR4, c[0x0][0x388] ;  /* 0x00007100ff0477ac */ /* 0x000e240008000800 */
[----:B0-----:R-:W-:-:S04]  /*1d10*/  ULOP3.LUT UR4, UR4, 0x7, URZ, 0xc0, !UPT ;  /* 0x0000000704047892 */ /* 0x001fc8000f8ec0ff */
[----:B------:R-:W-:-:S09]  /*1d20*/  UISETP.NE.AND UP0, UPT, UR4, URZ, UPT ;  /* 0x000000ff0400728c */ /* 0x000fd2000bf05270 */
[----:B------:R-:W-:Y:S05]  /*1d30*/  BRA.U !UP0, `(.L_x_24) ;  /* 0x00000009080c7547 */ /* 0x000fea000b800000 */
[----:B------:R-:W-:-:S04]  /*1d40*/  UIADD3 UR4, UPT, UPT, UR4, -0x1, URZ ;  /* 0xffffffff04047890 */ /* 0x000fc8000fffe0ff */
[----:B------:R-:W-:-:S09]  /*1d50*/  UISETP.GE.U32.AND UP0, UPT, UR4, 0x3, UPT ;  /* 0x000000030400788c */ /* 0x000fd2000bf06070 */
[----:B------:R-:W-:Y:S05]  /*1d60*/  BRA.U !UP0, `(.L_x_34) ;  /* 0x00000005080c7547 */ /* 0x000fea000b800000 */
[----:B------:R-:W0:Y:S02]  /*1d70*/  LDC.64 R4, c[0x0][0x380] ;  /* 0x0000e000ff047b82 */ /* 0x000e240000000a00 */
[----:B0-----:R-:W2:Y:S02]  /*1d80*/  LDG.E.64 R6, desc[UR36][R4.64+0x10] ;  /* 0x0000102404067981 */ /* 0x001ea4000c1e1b00 */
[----:B--2---:R-:W-:-:S06]  /*1d90*/  IMAD.WIDE.U32 R6, R17, 0x10, R6 ;  /* 0x0000001011067825 */ /* 0x004fcc00078e0006 */
[----:B------:R-:W2:Y:S01]  /*1da0*/  LD.E.64 R6, desc[UR36][R6.64] ;  /* 0x0000002406067980 */ /* 0x000ea2000c101b00 */
[----:B------:R-:W0:Y:S01]  /*1db0*/  LDCU UR4, c[0x0][0x2f8] ;  /* 0x00005f00ff0477ac */ /* 0x000e220008000800 */
[----:B--2---:R-:W-:-:S05]  /*1dc0*/  IMAD.WIDE.U32 R10, R2, 0x4, R6 ;  /* 0x00000004020a7825 */ /* 0x004fca00078e0006 */
[----:B------:R-:W2:Y:S01]  /*1dd0*/  LD.E R3, desc[UR36][R10.64] ;  /* 0x000000240a037980 */ /* 0x000ea2000c101900 */
        /* <DEDUP_REMOVED lines=11> */
.L_x_35:
        /* <DEDUP_REMOVED lines=16> */
.L_x_36:
        /* <DEDUP_REMOVED lines=16> */
.L_x_37:
        /* <DEDUP_REMOVED lines=8> */
[----:B------:R-:W0:Y:S01]  /*2110*/  LDC.64 R22, c[0x4][R22] ;  /* 0x0100000016167b82 */ /* 0x000e220000000a00 */
[----:B-1----:R-:W-:Y:S01]  /*2120*/  IMAD.U32 R4, RZ, RZ, UR4 ;  /* 0x00000004ff047e24 */ /* 0x002fe2000f8e00ff */
[----:B------:R-:W-:Y:S01]  /*2130*/  MOV R5, UR5 ;  /* 0x0000000500057c02 */ /* 0x000fe20008000f00 */
[----:B------:R-:W-:Y:S01]  /*2140*/  IMAD.MOV.U32 R6, RZ, RZ, R19 ;  /* 0x000000ffff067224 */ /* 0x000fe200078e0013 */
[----:B------:R-:W-:Y:S01]  /*2150*/  MOV R7, R18 ;  /* 0x0000001200077202 */ /* 0x000fe20000000f00 */
[----:B0-2---:R1:W-:Y:S06]  /*2160*/  STL.64 [R16], R12 ;  /* 0x0000000c10007387 */ /* 0x0053ec0000100a00 */
[----:B------:R-:W-:-:S07]  /*2170*/  LEPC R20, `(.L_x_38) ;  /* 0x000000001014794e */ /* 0x000fce0000000000 */
[----:B-1----:R-:W-:Y:S05]  /*2180*/  CALL.ABS.NOINC R22 ;  /* 0x0000000016007343 */ /* 0x002fea0003c00000 */
.L_x_38:
[----:B------:R-:W-:-:S07]  /*2190*/  VIADD R2, R2, 0x4 ;  /* 0x0000000402027836 */ /* 0x000fce0000000000 */
.L_x_34:
[----:B------:R-:W0:Y:S02]  /*21a0*/  LDC R23, c[0x0][0x388] ;  /* 0x0000e200ff177b82 */ /* 0x000e240000000800 */
[----:B0-----:R-:W-:-:S13]  /*21b0*/  LOP3.LUT P0, R23, R23, 0x3, RZ, 0xc0, !PT ;  /* 0x0000000317177812 */ /* 0x001fda000780c0ff */
[----:B------:R-:W-:Y:S05]  /*21c0*/  @!P0 BRA `(.L_x_24) ;  /* 0x0000000000e88947 */ /* 0x000fea0003800000 */
[----:B------:R-:W0:Y:S02]  /*21d0*/  LDC.64 R10, c[0x0][0x380] ;  /* 0x0000e000ff0a7b82 */ /* 0x000e240000000a00 */
[----:B0-----:R-:W2:Y:S02]  /*21e0*/  LDG.E.64 R4, desc[UR36][R10.64+0x10] ;  /* 0x000010240a047981 */ /* 0x001ea4000c1e1b00 */
[----:B--2---:R-:W-:-:S06]  /*21f0*/  IMAD.WIDE.U32 R4, R17, 0x10, R4 ;  /* 0x0000001011047825 */ /* 0x004fcc00078e0004 */
[----:B------:R-:W2:Y:S01]  /*2200*/  LD.E.64 R4, desc[UR36][R4.64] ;  /* 0x0000002404047980 */ /* 0x000ea2000c101b00 */
[----:B------:R-:W0:Y:S01]  /*2210*/  LDCU UR4, c[0x0][0x2f8] ;  /* 0x00005f00ff0477ac */ /* 0x000e220008000800 */
[----:B--2---:R-:W-:-:S05]  /*2220*/  IMAD.WIDE.U32 R6, R2, 0x4, R4 ;  /* 0x0000000402067825 */ /* 0x004fca00078e0004 */
[----:B------:R1:W2:Y:S01]  /*2230*/  LD.E R3, desc[UR36][R6.64] ;  /* 0x0000002406037980 */ /* 0x0002a2000c101900 */
[----:B0-----:R-:W-:Y:S01]  /*2240*/  IADD3 R22, PT, PT, R19, -UR4, RZ ;  /* 0x8000000413167c10 */ /* 0x001fe2000fffe0ff */
[----:B------:R-:W0:Y:S01]  /*2250*/  LDCU.64 UR4, c[0x4][0x8] ;  /* 0x01000100ff0477ac */ /* 0x000e220008000a00 */
[----:B------:R-:W-:Y:S02]  /*2260*/  MOV R16, 0x0 ;  /* 0x0000000000107802 */ /* 0x000fe40000000f00 */
[----:B------:R-:W-:Y:S02]  /*2270*/  ISETP.NE.AND P0, PT, R23, 0x1, PT ;  /* 0x000000011700780c */ /* 0x000fe40003f05270 */
[----:B------:R3:W4:Y:S02]  /*2280*/  LDC.64 R8, c[0x4][R16] ;  /* 0x0100000010087b82 */ /* 0x0007240000000a00 */
[----:B------:R-:W-:Y:S01]  /*2290*/  P2R R0, PR, RZ, 0x1 ;  /* 0x00000001ff007803 */ /* 0x000fe20000000000 */
[----:B-1----:R-:W-:Y:S01]  /*22a0*/  IMAD.MOV.U32 R6, RZ, RZ, R19 ;  /* 0x000000ffff067224 */ /* 0x002fe200078e0013 */
[----:B------:R-:W-:Y:S01]  /*22b0*/  MOV R7, R18 ;  /* 0x0000001200077202 */ /* 0x000fe20000000f00 */
[----:B0-----:R-:W-:Y:S01]  /*22c0*/  IMAD.U32 R4, RZ, RZ, UR4 ;  /* 0x00000004ff047e24 */ /* 0x001fe2000f8e00ff */
[----:B------:R-:W-:Y:S01]  /*22d0*/  MOV R5, UR5 ;  /* 0x0000000500057c02 */ /* 0x000fe20008000f00 */
[----:B--2-4-:R3:W-:Y:S06]  /*22e0*/  STL.64 [R22], R2 ;  /* 0x0000000216007387 */ /* 0x0147ec0000100a00 */
[----:B------:R-:W-:-:S07]  /*22f0*/  LEPC R20, `(.L_x_39) ;  /* 0x000000001014794e */ /* 0x000fce0000000000 */
[----:B---3--:R-:W-:Y:S05]  /*2300*/  CALL.ABS.NOINC R8 ;  /* 0x0000000008007343 */ /* 0x008fea0003c00000 */
.L_x_39:
[----:B------:R-:W-:-:S13]  /*2310*/  ISETP.NE.AND P6, PT, R23, 0x1, PT ;  /* 0x000000011700780c */ /* 0x000fda0003fc5270 */
[----:B------:R-:W-:Y:S05]  /*2320*/  @!P6 BRA `(.L_x_24) ;  /* 0x000000000090e947 */ /* 0x000fea0003800000 */
        /* <DEDUP_REMOVED lines=9> */
[----:B------:R-:W-:Y:S01]  /*23c0*/  ISETP.NE.AND P0, PT, R23, 0x2, PT ;  /* 0x000000021700780c */ /* 0x000fe20003f05270 */
[----:B-1----:R-:W-:Y:S01]  /*23d0*/  IMAD.U32 R5, RZ, RZ, UR5 ;  /* 0x00000005ff057e24 */ /* 0x002fe2000f8e00ff */
[----:B------:R-:W-:Y:S01]  /*23e0*/  MOV R4, UR4 ;  /* 0x0000000400047c02 */ /* 0x000fe20008000f00 */
[----:B------:R-:W-:Y:S01]  /*23f0*/  IMAD.MOV.U32 R7, RZ, RZ, R18 ;  /* 0x000000ffff077224 */ /* 0x000fe200078e0012 */
[----:B------:R-:W-:Y:S02]  /*2400*/  P2R R23, PR, RZ, 0x1 ;  /* 0x00000001ff177803 */ /* 0x000fe40000000000 */
[----:B------:R-:W-:Y:S01]  /*2410*/  MOV R6, R19 ;  /* 0x0000001300067202 */ /* 0x000fe20000000f00 */
[----:B--23--:R0:W-:Y:S06]  /*2420*/  STL.64 [R22], R10 ;  /* 0x0000000a16007387 */ /* 0x00c1ec0000100a00 */
[----:B------:R-:W-:-:S07]  /*2430*/  LEPC R20, `(.L_x_40) ;  /* 0x000000001014794e */ /* 0x000fce0000000000 */
[----:B0-----:R-:W-:Y:S05]  /*2440*/  CALL.ABS.NOINC R8 ;  /* 0x0000000008007343 */ /* 0x001fea0003c00000 */
.L_x_40:
[----:B------:R-:W-:-:S13]  /*2450*/  ISETP.NE.AND P6, PT, R23, RZ, PT ;  /* 0x000000ff1700720c */ /* 0x000fda0003fc5270 */
[----:B------:R-:W-:Y:S05]  /*2460*/  @!P6 BRA `(.L_x_24) ;  /* 0x000000000040e947 */ /* 0x000fea0003800000 */
[----:B------:R-:W0:Y:S01]  /*2470*/  LDC.64 R6, c[0x0][0x380] ;  /* 0x0000e000ff067b82 */ /* 0x000e220000000a00 */
[----:B------:R-:W1:Y:S01]  /*2480*/  LDCU.64 UR4, c[0x4][0x8] ;  /* 0x01000100ff0477ac */ /* 0x000e620008000a00 */
[----:B0-----:R-:W2:Y:S02]  /*2490*/  LDG.E.64 R6, desc[UR36][R6.64+0x10] ;  /* 0x0000102406067981 */ /* 0x001ea4000c1e1b00 */
[----:B--2---:R-:W-:-:S06]  /*24a0*/  IMAD.WIDE.U32 R8, R17, 0x10, R6 ;  /* 0x0000001011087825 */ /* 0x004fcc00078e0006 */
[----:B------:R-:W2:Y:S02]  /*24b0*/  LD.E.64 R8, desc[UR36][R8.64] ;  /* 0x0000002408087980 */ /* 0x000ea4000c101b00 */
[----:B--2---:R-:W-:-:S05]  /*24c0*/  IMAD.WIDE.U32 R10, R2, 0x4, R8 ;  /* 0x00000004020a7825 */ /* 0x004fca00078e0008 */
[----:B------:R-:W2:Y:S01]  /*24d0*/  LD.E R3, desc[UR36][R10.64+0x8] ;  /* 0x000008240a037980 */ /* 0x000ea2000c101900 */
[----:B------:R-:W-:Y:S01]  /*24e0*/  IADD3 R2, PT, PT, R2, 0x2, RZ ;  /* 0x0000000202027810 */ /* 0x000fe20007ffe0ff */
        /* <DEDUP_REMOVED lines=8> */
.L_x_24:
[----:B------:R-:W0:Y:S01]  /*2570*/  LDCU UR4, c[0x0][0x2f8] ;  /* 0x00005f00ff0477ac */ /* 0x000e220008000800 */
[----:B------:R-:W-:Y:S01]  /*2580*/  MOV R0, 0x0 ;  /* 0x0000000000007802 */ /* 0x000fe20000000f00 */
[----:B------:R-:W-:Y:S01]  /*2590*/  IMAD.MOV.U32 R7, RZ, RZ, R18 ;  /* 0x000000ffff077224 */ /* 0x000fe200078e0012 */
[----:B------:R-:W-:Y:S02]  /*25a0*/  MOV R6, R19 ;  /* 0x0000001300067202 */ /* 0x000fe40000000f00 */
[----:B------:R1:W2:Y:S01]  /*25b0*/  LDC.64 R2, c[0x4][R0] ;  /* 0x0100000000027b82 */ /* 0x0002a20000000a00 */
[----:B0-----:R-:W-:Y:S01]  /*25c0*/  VIADD R8, R19, -UR4 ;  /* 0x8000000413087c36 */ /* 0x001fe20008000000 */
[----:B------:R-:W0:Y:S04]  /*25d0*/  LDCU.64 UR4, c[0x4][0x10] ;  /* 0x01000200ff0477ac */ /* 0x000e280008000a00 */
[----:B------:R1:W-:Y:S01]  /*25e0*/  STL [R8], R17 ;  /* 0x0000001108007387 */ /* 0x0003e20000100800 */
[----:B0-----:R-:W-:Y:S01]  /*25f0*/  MOV R4, UR4 ;  /* 0x0000000400047c02 */ /* 0x001fe20008000f00 */
[----:B-1----:R-:W-:-:S07]  /*2600*/  IMAD.U32 R5, RZ, RZ, UR5 ;  /* 0x00000005ff057e24 */ /* 0x002fce000f8e00ff */
[----:B------:R-:W-:-:S07]  /*2610*/  LEPC R20, `(.L_x_41) ;  /* 0x000000001014794e */ /* 0x000fce0000000000 */
[----:B--2---:R-:W-:Y:S05]  /*2620*/  CALL.ABS.NOINC R2 ;  /* 0x0000000002007343 */ /* 0x004fea0003c00000 */
.L_x_41:
[----:B------:R-:W0:Y:S02]  /*2630*/  LDC.64 R2, c[0x0][0x380] ;  /* 0x0000e000ff027b82 */ /* 0x000e240000000a00 */
[----:B0-----:R-:W2:Y:S01]  /*2640*/  LDG.E R0, desc[UR36][R2.64+0x1c] ;  /* 0x00001c2402007981 */ /* 0x001ea2000c1e1900 */
[----:B------:R-:W-:-:S04]  /*2650*/  IADD3 R17, PT, PT, R17, 0x1, RZ ;  /* 0x0000000111117810 */ /* 0x000fc80007ffe0ff */
[----:B--2---:R-:W-:-:S13]  /*2660*/  ISETP.GE.AND P0, PT, R17, R0, PT ;  /* 0x000000001100720c */ /* 0x004fda0003f06270 */
[----:B------:R-:W-:Y:S05]  /*2670*/  @!P0 BRA `(.L_x_42) ;  /* 0xffffffd800ec8947 */ /* 0x000fea000383ffff */
[----:B------:R-:W-:Y:S05]  /*2680*/  BSYNC.RECONVERGENT B7 ;  /* 0x0000000000077941 */ /* 0x000fea0003800200 */
.L_x_0:
[----:B------:R-:W-:Y:S01]  /*2690*/  MOV R2, 0x0 ;  /* 0x0000000000027802 */ /* 0x000fe20000000f00 */
[----:B------:R0:W-:Y:S01]  /*26a0*/  STL [R1], R0 ;  /* 0x0000000001007387 */ /* 0x0001e20000100800 */
[----:B------:R-:W1:Y:S01]  /*26b0*/  LDCU.64 UR4, c[0x4][0x18] ;  /* 0x01000300ff0477ac */ /* 0x000e620008000a00 */
[----:B------:R-:W-:Y:S01]  /*26c0*/  IMAD.MOV.U32 R6, RZ, RZ, R19 ;  /* 0x000000ffff067224 */ /* 0x000fe200078e0013 */
[----:B------:R-:W-:Y:S02]  /*26d0*/  MOV R7, R18 ;  /* 0x0000001200077202 */ /* 0x000fe40000000f00 */
[----:B------:R-:W2:Y:S01]  /*26e0*/  LDC.64 R2, c[0x4][R2] ;  /* 0x0100000002027b82 */ /* 0x000ea20000000a00 */
[----:B-1----:R-:W-:Y:S01]  /*26f0*/  IMAD.U32 R4, RZ, RZ, UR4 ;  /* 0x00000004ff047e24 */ /* 0x002fe2000f8e00ff */
[----:B0-----:R-:W-:-:S07]  /*2700*/  MOV R5, UR5 ;  /* 0x0000000500057c02 */ /* 0x001fce0008000f00 */
[----:B------:R-:W-:-:S07]  /*2710*/  LEPC R20, `(.L_x_43) ;  /* 0x000000001014794e */ /* 0x000fce0000000000 */
[----:B--2---:R-:W-:Y:S05]  /*2720*/  CALL.ABS.NOINC R2 ;  /* 0x0000000002007343 */ /* 0x004fea0003c00000 */
.L_x_43:
[----:B------:R-:W-:Y:S05]  /*2730*/  EXIT ;  /* 0x000000000000794d */ /* 0x000fea0003800000 */
.L_x_44:
[----:B------:R-:W-:-:S00]  /*2740*/  BRA `(.L_x_44) ;  /* 0xfffffffc00fc7947 */ /* 0x000fc0000383ffff */
[----:B------:R-:W-:-:S00]  /*2750*/  NOP ;  /* 0x0000000000007918 */ /* 0x000fc00000000000 */
        /* <DEDUP_REMOVED lines=10> */
.L_x_72:


//--------------------- .text._Z4initP4Heapii     --------------------------
	.section	.text._Z4initP4Heapii,"ax",@progbits
	.align	128
        .global         _Z4initP4Heapii
        .type           _Z4initP4Heapii,@function
        .size           _Z4initP4Heapii,(.L_x_73 - _Z4initP4Heapii)
        .other          _Z4initP4Heapii,@"STO_CUDA_ENTRY STV_DEFAULT"
_Z4initP4Heapii:
.text._Z4initP4Heapii:
[----:B------:R-:W0:Y:S01]  /*0000*/  LDC R1, c[0x0][0x37c] ;  /* 0x0000df00ff017b82 */ /* 0x000e220000000800 */
[----:B------:R-:W1:Y:S01]  /*0010*/  LDCU UR4, c[0x0][0x388] ;  /* 0x00007100ff0477ac */ /* 0x000e620008000800 */
[----:B------:R-:W-:Y:S01]  /*0020*/  MOV R2, 0x20 ;  /* 0x0000002000027802 */ /* 0x000fe20000000f00 */
[----:B------:R-:W2:Y:S05]  /*0030*/  LDCU.64 UR36, c[0x0][0x358] ;  /* 0x00006b00ff2477ac */ /* 0x000eaa0008000a00 */
[----:B------:R3:W4:Y:S01]  /*0040*/  LDC.64 R6, c[0x4][R2] ;  /* 0x0100000002067b82 */ /* 0x0007220000000a00 */
[----:B-1----:R-:W-:-:S06]  /*0050*/  UIMAD.WIDE UR4, UR4, 0x10, URZ ;  /* 0x00000010040478a5 */ /* 0x002fcc000f8e02ff */
[----:B------:R-:W-:Y:S02]  /*0060*/  IMAD.U32 R9, RZ, RZ, UR5 ;  /* 0x00000005ff097e24 */ /* 0x000fe4000f8e00ff */
[----:B------:R-:W-:Y:S02]  /*0070*/  IMAD.U32 R5, RZ, RZ, UR5 ;  /* 0x00000005ff057e24 */ /* 0x000fe4000f8e00ff */
[----:B------:R-:W-:Y:S02]  /*0080*/  IMAD.U32 R4, RZ, RZ, UR4 ;  /* 0x00000004ff047e24 */ /* 0x000fe4000f8e00ff */
[----:B------:R-:W-:Y:S02]  /*0090*/  IMAD.U32 R8, RZ, RZ, UR4 ;  /* 0x00000004ff087e24 */ /* 0x000fe4000f8e00ff */
[----:B--23--:R-:W-:-:S07]  /*00a0*/  IMAD.MOV.U32 R5, RZ, RZ, R9 ;  /* 0x000000ffff057224 */ /* 0x00cfce00078e0009 */
[----:B------:R-:W-:-:S07]  /*00b0*/  LEPC R20, `(.L_x_45) ;  /* 0x000000001014794e */ /* 0x000fce0000000000 */
[----:B0---4-:R-:W-:Y:S05]  /*00c0*/  CALL.ABS.NOINC R6 ;  /* 0x0000000006007343 */ /* 0x011fea0003c00000 */
.L_x_45:
[----:B------:R-:W0:Y:S01]  /*00d0*/  LDC.64 R8, c[0x0][0x380] ;  /* 0x0000e000ff087b82 */ /* 0x000e220000000a00 */
[----:B------:R-:W-:Y:S01]  /*00e0*/  MOV R6, R4 ;  /* 0x0000000400067202 */ /* 0x000fe20000000f00 */
[----:B------:R-:W-:-:S06]  /*00f0*/  IMAD.MOV.U32 R7, RZ, RZ, R5 ;  /* 0x000000ffff077224 */ /* 0x000fcc00078e0005 */
[----:B------:R-:W1:Y:S08]  /*0100*/  LDC R18, c[0x0][0x38c] ;  /* 0x0000e300ff127b82 */ /* 0x000e700000000800 */
[----:B------:R-:W2:Y:S01]  /*0110*/  LDC.64 R2, c[0x4][R2] ;  /* 0x0100000002027b82 */ /* 0x000ea20000000a00 */
[----:B0-----:R0:W-:Y:S01]  /*0120*/  STG.E.64 desc[UR36][R8.64+0x10], R6 ;  /* 0x0000100608007986 */ /* 0x0011e2000c101b24 */
[----:B-1----:R-:W-:-:S04]  /*0130*/  VIADD R18, R18, 0xffffffff ;  /* 0xffffffff12127836 */ /* 0x002fc80000000000 */
[----:B------:R-:W-:-:S04]  /*0140*/  IMAD.WIDE R16, R18, 0x4, RZ ;  /* 0x0000000412107825 */ /* 0x000fc800078e02ff */
[----:B------:R-:W-:Y:S02]  /*0150*/  IMAD.MOV.U32 R4, RZ, RZ, R16 ;  /* 0x000000ffff047224 */ /* 0x000fe400078e0010 */
[----:B0-2---:R-:W-:-:S07]  /*0160*/  IMAD.MOV.U32 R5, RZ, RZ, R17 ;  /* 0x000000ffff057224 */ /* 0x005fce00078e0011 */
[----:B------:R-:W-:-:S07]  /*0170*/  LEPC R20, `(.L_x_46) ;  /* 0x000000001014794e */ /* 0x000fce0000000000 */
[----:B------:R-:W-:Y:S05]  /*0180*/  CALL.ABS.NOINC R2 ;  /* 0x0000000002007343 */ /* 0x000fea0003c00000 */
.L_x_46:
[----:B------:R-:W0:Y:S01]  /*0190*/  LDC.64 R2, c[0x0][0x380] ;  /* 0x0000e000ff027b82 */ /* 0x000e220000000a00 */
[----:B------:R-:W-:Y:S01]  /*01a0*/  ISETP.NE.AND P0, PT, R18, RZ, PT ;  /* 0x000000ff1200720c */ /* 0x000fe20003f05270 */
[----:B0-----:R0:W-:-:S12]  /*01b0*/  STG.E.64 desc[UR36][R2.64], R4 ;  /* 0x0000000402007986 */ /* 0x0011d8000c101b24 */
[----:B------:R-:W-:Y:S05]  /*01c0*/  @!P0 BRA `(.L_x_47) ;  /* 0x0000000000c88947 */ /* 0x000fea0003800000 */
[----:B------:R-:W-:Y:S01]  /*01d0*/  ISETP.GT.U32.AND P0, PT, R16, RZ, PT ;  /* 0x000000ff1000720c */ /* 0x000fe20003f04070 */
[----:B------:R-:W-:Y:S02]  /*01e0*/  IMAD.MOV.U32 R7, RZ, RZ, RZ ;  /* 0x000000ffff077224 */ /* 0x000fe400078e00ff */
[----:B------:R-:W-:Y:S01]  /*01f0*/  HFMA2 R9, -RZ, RZ, 0, 0 ;  /* 0x00000000ff097431 */ /* 0x000fe200000001ff */
[----:B------:R-:W-:-:S13]  /*0200*/  ISETP.GT.U32.AND.EX P0, PT, R17, RZ, PT, P0 ;  /* 0x000000ff1100720c */ /* 0x000fda0003f04100 */
[----:B0-----:R-:W-:Y:S01]  /*0210*/  @!P0 IADD3 R2, P1, PT, R7, R4, RZ ;  /* 0x0000000407028210 */ /* 0x001fe20007f3e0ff */
[----:B------:R-:W-:-:S04]  /*0220*/  @!P0 IMAD.MOV.U32 R7, RZ, RZ, 0x1 ;  /* 0x00000001ff078424 */ /* 0x000fc800078e00ff */
[----:B------:R-:W-:Y:S01]  /*0230*/  @!P0 IMAD.X R3, R9, 0x1, R5, P1 ;  /* 0x0000000109038824 */ /* 0x000fe200008e0605 */
[CC--:B------:R-:W-:Y:S01]  /*0240*/  IADD3 R0, P3, PT, R16.reuse, -R7.reuse, RZ ;  /* 0x8000000710007210 */ /* 0x0c0fe20007f7e0ff */
[----:B------:R-:W-:Y:S01]  /*0250*/  @!P0 IMAD.MOV.U32 R9, RZ, RZ, RZ ;  /* 0x000000ffff098224 */ /* 0x000fe200078e00ff */
[----:B------:R-:W-:Y:S02]  /*0260*/  ISETP.GT.U32.AND P2, PT, R16, R7, PT ;  /* 0x000000071000720c */ /* 0x000fe40003f44070 */
[----:B------:R-:W-:Y:S01]  /*0270*/  ISETP.LE.U32.AND P1, PT, R0, 0x3, PT ;  /* 0x000000030000780c */ /* 0x000fe20003f23070 */
[C---:B------:R-:W-:Y:S01]  /*0280*/  IMAD.X R0, R17.reuse, 0x1, ~R9, P3 ;  /* 0x0000000111007824 */ /* 0x040fe200018e0e09 */
[----:B------:R0:W-:Y:S01]  /*0290*/  @!P0 ST.E.U8 desc[UR36][R2.64], RZ ;  /* 0x000000ff02008985 */ /* 0x0001e2000c101124 */
[----:B------:R-:W-:-:S04]  /*02a0*/  ISETP.GT.U32.AND.EX P2, PT, R17, R9, PT, P2 ;  /* 0x000000091100720c */ /* 0x000fc80003f44120 */
[----:B------:R-:W-:-:S13]  /*02b0*/  ISETP.LE.U32.OR.EX P1, PT, R0, RZ, !P2, P1 ;  /* 0x000000ff0000720c */ /* 0x000fda0005723510 */
[----:B0-----:R-:W-:Y:S05]  /*02c0*/  @P1 BRA `(.L_x_48) ;  /* 0x0000000000401947 */ /* 0x001fea0003800000 */
[----:B------:R-:W-:Y:S01]  /*02d0*/  IADD3 R0, P1, PT, R16, -0x3, RZ ;  /* 0xfffffffd10007810 */ /* 0x000fe20007f3e0ff */
[----:B------:R-:W-:Y:S01]  /*02e0*/  BSSY.RECONVERGENT B0, `(.L_x_48) ;  /* 0x000000e000007945 */ /* 0x000fe20003800200 */
[----:B------:R-:W-:Y:S02]  /*02f0*/  PLOP3.LUT P0, PT, PT, PT, PT, 0x8, 0x80 ;  /* 0x000000000080781c */ /* 0x000fe40003f0e170 */
[----:B------:R-:W-:-:S11]  /*0300*/  IADD3.X R6, PT, PT, R17, -0x1, RZ, P1, !PT ;  /* 0xffffffff11067810 */ /* 0x000fd60000ffe4ff */
.L_x_49:
[C---:B0-----:R-:W-:Y:S02]  /*0310*/  IADD3 R2, P1, PT, R7.reuse, R4, RZ ;  /* 0x0000000407027210 */ /* 0x041fe40007f3e0ff */
[----:B------:R-:W-:-:S03]  /*0320*/  IADD3 R7, P2, PT, R7, 0x4, RZ ;  /* 0x0000000407077810 */ /* 0x000fc60007f5e0ff */
[----:B------:R-:W-:Y:S01]  /*0330*/  IMAD.X R3, R9, 0x1, R5, P1 ;  /* 0x0000000109037824 */ /* 0x000fe200008e0605 */
[----:B------:R-:W-:Y:S02]  /*0340*/  ISETP.GE.U32.AND P1, PT, R7, R0, PT ;  /* 0x000000000700720c */ /* 0x000fe40003f26070 */
[----:B------:R-:W-:Y:S02]  /*0350*/  IADD3.X R9, PT, PT, RZ, R9, RZ, P2, !PT ;  /* 0x00000009ff097210 */ /* 0x000fe400017fe4ff */
[----:B------:R0:W-:Y:S02]  /*0360*/  ST.E.U8 desc[UR36][R2.64], RZ ;  /* 0x000000ff02007985 */ /* 0x0001e4000c101124 */
[----:B------:R-:W-:Y:S02]  /*0370*/  ISETP.GE.U32.AND.EX P1, PT, R9, R6, PT, P1 ;  /* 0x000000060900720c */ /* 0x000fe40003f26110 */
[----:B------:R0:W-:Y:S04]  /*0380*/  ST.E.U8 desc[UR36][R2.64+0x1], RZ ;  /* 0x000001ff02007985 */ /* 0x0001e8000c101124 */
[----:B------:R0:W-:Y:S04]  /*0390*/  ST.E.U8 desc[UR36][R2.64+0x2], RZ ;  /* 0x000002ff02007985 */ /* 0x0001e8000c101124 */
[----:B------:R0:W-:Y:S03]  /*03a0*/  ST.E.U8 desc[UR36][R2.64+0x3], RZ ;  /* 0x000003ff02007985 */ /* 0x0001e6000c101124 */
[----:B------:R-:W-:Y:S05]  /*03b0*/  @!P1 BRA `(.L_x_49) ;  /* 0xfffffffc00d49947 */ /* 0x000fea000383ffff */
[----:B------:R-:W-:Y:S05]  /*03c0*/  BSYNC.RECONVERGENT B0 ;  /* 0x0000000000007941 */ /* 0x000fea0003800200 */
.L_x_48:
[CC--:B------:R-:W-:Y:S02]  /*03d0*/  IADD3 R0, P3, PT, R16.reuse, -R7.reuse, RZ ;  /* 0x8000000710007210 */ /* 0x0c0fe40007f7e0ff */
[----:B------:R-:W-:Y:S02]  /*03e0*/  ISETP.GT.U32.AND P2, PT, R16, R7, PT ;  /* 0x000000071000720c */ /* 0x000fe40003f44070 */
[----:B------:R-:W-:Y:S01]  /*03f0*/  ISETP.LE.U32.AND P1, PT, R0, 0x1, PT ;  /* 0x000000010000780c */ /* 0x000fe20003f23070 */
[C---:B------:R-:W-:Y:S01]  /*0400*/  IMAD.X R0, R17.reuse, 0x1, ~R9, P3 ;  /* 0x0000000111007824 */ /* 0x040fe200018e0e09 */
[----:B------:R-:W-:-:S04]  /*0410*/  ISETP.GT.U32.AND.EX P2, PT, R17, R9, PT, P2 ;  /* 0x000000091100720c */ /* 0x000fc80003f44120 */
[----:B------:R-:W-:-:S13]  /*0420*/  ISETP.LE.U32.OR.EX P1, PT, R0, RZ, !P2, P1 ;  /* 0x000000ff0000720c */ /* 0x000fda0005723510 */
[C---:B0-----:R-:W-:Y:S02]  /*0430*/  @!P1 IADD3 R2, P3, PT, R7.reuse, R4, RZ ;  /* 0x0000000407029210 */ /* 0x041fe40007f7e0ff */
[----:B------:R-:W-:Y:S02]  /*0440*/  @!P1 IADD3 R7, P2, PT, R7, 0x2, RZ ;  /* 0x0000000207079810 */ /* 0x000fe40007f5e0ff */
[----:B------:R-:W-:Y:S01]  /*0450*/  @!P1 PLOP3.LUT P0, PT, PT, PT, PT, 0x8, 0x80 ;  /* 0x000000000080981c */ /* 0x000fe20003f0e170 */
[----:B------:R-:W-:Y:S02]  /*0460*/  @!P1 IMAD.X R3, R9, 0x1, R5, P3 ;  /* 0x0000000109039824 */ /* 0x000fe400018e0605 */
[----:B------:R-:W-:Y:S01]  /*0470*/  @!P1 IMAD.X R9, RZ, RZ, R9, P2 ;  /* 0x000000ffff099224 */ /* 0x000fe200010e0609 */
[----:B------:R-:W-:Y:S02]  /*0480*/  ISETP.LT.U32.AND P2, PT, R7, R16, PT ;  /* 0x000000100700720c */ /* 0x000fe40003f41070 */
[----:B------:R1:W-:Y:S02]  /*0490*/  @!P1 ST.E.U8 desc[UR36][R2.64], RZ ;  /* 0x000000ff02009985 */ /* 0x0003e4000c101124 */
[----:B------:R-:W-:-:S02]  /*04a0*/  ISETP.LT.U32.OR.EX P0, PT, R9, R17, P0, P2 ;  /* 0x000000110900720c */ /* 0x000fc40000701520 */
[----:B------:R1:W-:Y:S11]  /*04b0*/  @!P1 ST.E.U8 desc[UR36][R2.64+0x1], RZ ;  /* 0x000001ff02009985 */ /* 0x0003f6000c101124 */
[----:B------:R-:W-:-:S05]  /*04c0*/  @P0 IADD3 R4, P2, PT, R7, R4, RZ ;  /* 0x0000000407040210 */ /* 0x000fca0007f5e0ff */
[----:B------:R-:W-:-:S05]  /*04d0*/  @P0 IMAD.X R5, R9, 0x1, R5, P2 ;  /* 0x0000000109050824 */ /* 0x000fca00010e0605 */
[----:B------:R1:W-:Y:S03]  /*04e0*/  @P0 ST.E.U8 desc[UR36][R4.64], RZ ;  /* 0x000000ff04000985 */ /* 0x0003e6000c101124 */
.L_x_47:
[----:B------:R-:W2:Y:S02]  /*04f0*/  LDC R0, c[0x0][0x388] ;  /* 0x0000e200ff007b82 */ /* 0x000ea40000000800 */
[----:B--2---:R-:W-:-:S13]  /*0500*/  ISETP.GE.AND P0, PT, R0, 0x1, PT ;  /* 0x000000010000780c */ /* 0x004fda0003f06270 */
[----:B------:R-:W-:Y:S05]  /*0510*/  @!P0 BRA `(.L_x_50) ;  /* 0x0000001800588947 */ /* 0x000fea0003800000 */
[----:B------:R-:W2:Y:S01]  /*0520*/  LDC R16, c[0x0][0x38c] ;  /* 0x0000e300ff107b82 */ /* 0x000ea20000000800 */
[C---:B------:R-:W-:Y:S01]  /*0530*/  ISETP.GE.U32.AND P0, PT, R0.reuse, 0x8, PT ;  /* 0x000000080000780c */ /* 0x040fe20003f06070 */
[----:B------:R-:W-:Y:S01]  /*0540*/  IMAD.MOV.U32 R18, RZ, RZ, RZ ;  /* 0x000000ffff127224 */ /* 0x000fe200078e00ff */
[----:B------:R-:W-:Y:S01]  /*0550*/  LOP3.LUT R24, R0, 0x7, RZ, 0xc0, !PT ;  /* 0x0000000700187812 */ /* 0x000fe200078ec0ff */
[----:B--2---:R-:W-:-:S10]  /*0560*/  IMAD.WIDE R16, R16, 0x4, RZ ;  /* 0x0000000410107825 */ /* 0x004fd400078e02ff */
[----:B------:R-:W-:Y:S05]  /*0570*/  @!P0 BRA `(.L_x_51) ;  /* 0x0000000c006c8947 */ /* 0x000fea0003800000 */
[----:B------:R-:W-:Y:S01]  /*0580*/  LOP3.LUT R18, R0, 0x7ffffff8, RZ, 0xc0, !PT ;  /* 0x7ffffff800127812 */ /* 0x000fe200078ec0ff */
[----:B------:R-:W-:Y:S01]  /*0590*/  BSSY.RECONVERGENT B6, `(.L_x_51) ;  /* 0x00000d9000067945 */ /* 0x000fe20003800200 */
[----:B------:R-:W-:Y:S02]  /*05a0*/  CS2R R22, SRZ ;  /* 0x0000000000167805 */ /* 0x000fe4000001ff00 */
[----:B------:R-:W-:-:S07]  /*05b0*/  IADD3 R19, PT, PT, -R18, RZ, RZ ;  /* 0x000000ff12137210 */ /* 0x000fce0007ffe1ff */
.L_x_60:
[----:B012---:R-:W-:Y:S01]  /*05c0*/  MOV R2, 0x20 ;  /* 0x0000002000027802 */ /* 0x007fe20000000f00 */
[----:B------:R-:W-:Y:S02]  /*05d0*/  IMAD.MOV.U32 R4, RZ, RZ, R16 ;  /* 0x000000ffff047224 */ /* 0x000fe400078e0010 */
[----:B------:R-:W-:Y:S01]  /*05e0*/  IMAD.MOV.U32 R5, RZ, RZ, R17 ;  /* 0x000000ffff057224 */ /* 0x000fe200078e0011 */
[----:B------:R0:W1:Y:S06]  /*05f0*/  LDC.64 R6, c[0x4][R2] ;  /* 0x0100000002067b82 */ /* 0x00006c0000000a00 */
[----:B------:R-:W-:-:S07]  /*0600*/  LEPC R20, `(.L_x_52) ;  /* 0x000000001014794e */ /* 0x000fce0000000000 */
[----:B01----:R-:W-:Y:S05]  /*0610*/  CALL.ABS.NOINC R6 ;  /* 0x0000000006007343 */ /* 0x003fea0003c00000 */
.L_x_52:
[----:B------:R-:W0:Y:S02]  /*0620*/  LDC.64 R8, c[0x0][0x380] ;  /* 0x0000e000ff087b82 */ /* 0x000e240000000a00 */
[----:B0-----:R-:W2:Y:S02]  /*0630*/  LDG.E.64 R6, desc[UR36][R8.64+0x10] ;  /* 0x0000102408067981 */ /* 0x001ea4000c1e1b00 */
[----:B--2---:R-:W-:-:S05]  /*0640*/  IADD3 R10, P0, PT, R6, R22, RZ ;  /* 0x00000016060a7210 */ /* 0x004fca0007f1e0ff */
[----:B------:R-:W-:-:S05]  /*0650*/  IMAD.X R11, R7, 0x1, R23, P0 ;  /* 0x00000001070b7824 */ /* 0x000fca00000e0617 */
[----:B------:R0:W-:Y:S04]  /*0660*/  ST.E.64 desc[UR36][R10.64], R4 ;  /* 0x000000040a007985 */ /* 0x0001e8000c101b24 */
[----:B------:R-:W2:Y:S02]  /*0670*/  LDG.E.64 R6, desc[UR36][R8.64+0x10] ;  /* 0x0000102408067981 */ /* 0x000ea4000c1e1b00 */
[----:B--2---:R-:W-:-:S05]  /*0680*/  IADD3 R12, P0, PT, R6, R22, RZ ;  /* 0x00000016060c7210 */ /* 0x004fca0007f1e0ff */
[----:B------:R-:W-:-:S05]  /*0690*/  IMAD.X R13, R7, 0x1, R23, P0 ;  /* 0x00000001070d7824 */ /* 0x000fca00000e0617 */
[----:B------:R1:W-:Y:S04]  /*06a0*/  ST.E desc[UR36][R12.64+0x8], RZ ;  /* 0x000008ff0c007985 */ /* 0x0003e8000c101924 */
[----:B------:R-:W2:Y:S02]  /*06b0*/  LDG.E.64 R6, desc[UR36][R8.64+0x10] ;  /* 0x0000102408067981 */ /* 0x000ea4000c1e1b00 */
[----:B--2---:R-:W-:-:S05]  /*06c0*/  IADD3 R6, P0, PT, R6, R22, RZ ;  /* 0x0000001606067210 */ /* 0x004fca0007f1e0ff */
[----:B------:R-:W-:-:S06]  /*06d0*/  IMAD.X R7, R7, 0x1, R23, P0 ;  /* 0x0000000107077824 */ /* 0x000fcc00000e0617 */
[----:B------:R-:W2:Y:S01]  /*06e0*/  LD.E.64 R6, desc[UR36][R6.64] ;  /* 0x0000002406067980 */ /* 0x000ea2000c101b00 */
[----:B------:R1:W3:Y:S01]  /*06f0*/  LDC.64 R8, c[0x4][R2] ;  /* 0x0100000002087b82 */ /* 0x0002e20000000a00 */
[----:B0-----:R-:W-:Y:S01]  /*0700*/  MOV R4, R16 ;  /* 0x0000001000047202 */ /* 0x001fe20000000f00 */
[----:B------:R-:W-:Y:S01]  /*0710*/  IMAD.MOV.U32 R5, RZ, RZ, R17 ;  /* 0x000000ffff057224 */ /* 0x000fe200078e0011 */
[----:B--2---:R1:W-:Y:S04]  /*0720*/  ST.E.U8 desc[UR36][R6.64+0x7], RZ ;  /* 0x000007ff06007985 */ /* 0x0043e8000c101124 */
[----:B------:R1:W-:Y:S04]  /*0730*/  ST.E.U8 desc[UR36][R6.64+0x6], RZ ;  /* 0x000006ff06007985 */ /* 0x0003e8000c101124 */
[----:B------:R1:W-:Y:S04]  /*0740*/  ST.E.U8 desc[UR36][R6.64+0x5], RZ ;  /* 0x000005ff06007985 */ /* 0x0003e8000c101124 */
[----:B------:R1:W-:Y:S04]  /*0750*/  ST.E.U8 desc[UR36][R6.64+0x4], RZ ;  /* 0x000004ff06007985 */ /* 0x0003e8000c101124 */
[----:B------:R1:W-:Y:S04]  /*0760*/  ST.E.U8 desc[UR36][R6.64+0x3], RZ ;  /* 0x000003ff06007985 */ /* 0x0003e8000c101124 */
[----:B------:R1:W-:Y:S04]  /*0770*/  ST.E.U8 desc[UR36][R6.64+0x2], RZ ;  /* 0x000002ff06007985 */ /* 0x0003e8000c101124 */
[----:B------:R1:W-:Y:S04]  /*0780*/  ST.E.U8 desc[UR36][R6.64+0x1], RZ ;  /* 0x000001ff06007985 */ /* 0x0003e8000c101124 */
[----:B---3--:R1:W-:Y:S02]  /*0790*/  ST.E.U8 desc[UR36][R6.64], RZ ;  /* 0x000000ff06007985 */ /* 0x0083e4000c101124 */
[----:B------:R-:W-:-:S07]  /*07a0*/  LEPC R20, `(.L_x_53) ;  /* 0x000000001014794e */ /* 0x000fce0000000000 */
[----:B-1----:R-:W-:Y:S05]  /*07b0*/  CALL.ABS.NOINC R8 ;  /* 0x0000000008007343 */ /* 0x002fea0003c00000 */
.L_x_53:
        /* <DEDUP_REMOVED lines=14> */
[----:B0-----:R-:W-:Y:S01]  /*08a0*/  IMAD.MOV.U32 R4, RZ, RZ, R16 ;  /* 0x000000ffff047224 */ /* 0x001fe200078e0010 */
[----:B------:R-:W-:Y:S01]  /*08b0*/  MOV R5, R17 ;  /* 0x0000001100057202 */ /* 0x000fe20000000f00 */
        /* <DEDUP_REMOVED lines=10> */
.L_x_54:
        /* <DEDUP_REMOVED lines=14> */
[----:B0-----:R-:W-:Y:S02]  /*0a40*/  IMAD.MOV.U32 R4, RZ, RZ, R16 ;  /* 0x000000ffff047224 */ /* 0x001fe400078e0010 */
        /* <DEDUP_REMOVED lines=11> */
.L_x_55:
[----:B------:R-:W0:Y:S02]  /*0b00*/  LDC.64 R8, c[0x0][0x380] ;  /* 0x0000e000ff087b82 */ /* 0x000e240000000a00 */
[----:B0-----:R-:W2:Y:S02]  /*0b10*/  LDG.E.64 R6, desc[UR36][R8.64+0x10] ;  /* 0x0000102408067981 */ /* 0x001ea4000c1e1b00 */
[----:B--2---:R-:W-:-:S04]  /*0b20*/  IADD3 R10, P0, PT, R6, R22, RZ ;  /* 0x00000016060a7210 */ /* 0x004fc80007f1e0ff */
[----:B------:R-:W-:-:S05]  /*0b30*/  IADD3.X R11, PT, PT, R7, R23, RZ, P0, !PT ;  /* 0x00000017070b7210 */ /* 0x000fca00007fe4ff */
        /* <DEDUP_REMOVED lines=22> */
.L_x_56:
[----:B------:R-:W0:Y:S02]  /*0ca0*/  LDC.64 R8, c[0x0][0x380] ;  /* 0x0000e000ff087b82 */ /* 0x000e240000000a00 */
[----:B0-----:R-:W2:Y:S02]  /*0cb0*/  LDG.E.64 R6, desc[UR36][R8.64+0x10] ;  /* 0x0000102408067981 */ /* 0x001ea4000c1e1b00 */
[----:B--2---:R-:W-:-:S05]  /*0cc0*/  IADD3 R10, P0, PT, R6, R22, RZ ;  /* 0x00000016060a7210 */ /* 0x004fca0007f1e0ff */
[----:B------:R-:W-:-:S05]  /*0cd0*/  IMAD.X R11, R7, 0x1, R23, P0 ;  /* 0x00000001070b7824 */ /* 0x000fca00000e0617 */
[----:B------:R0:W-:Y:S04]  /*0ce0*/  ST.E.64 desc[UR36][R10.64+0x40], R4 ;  /* 0x000040040a007985 */ /* 0x0001e8000c101b24 */
[----:B------:R-:W2:Y:S02]  /*0cf0*/  LDG.E.64 R6, desc[UR36][R8.64+0x10] ;  /* 0x0000102408067981 */ /* 0x000ea4000c1e1b00 */
[----:B--2---:R-:W-:-:S04]  /*0d00*/  IADD3 R12, P0, PT, R6, R22, RZ ;  /* 0x00000016060c7210 */ /* 0x004fc80007f1e0ff */
[----:B------:R-:W-:-:S05]  /*0d10*/  IADD3.X R13, PT, PT, R7, R23, RZ, P0, !PT ;  /* 0x00000017070d7210 */ /* 0x000fca00007fe4ff */
        /* <DEDUP_REMOVED lines=18> */
.L_x_57:
        /* <DEDUP_REMOVED lines=10> */
[----:B--2---:R-:W-:-:S04]  /*0ee0*/  IADD3 R6, P0, PT, R6, R22, RZ ;  /* 0x0000001606067210 */ /* 0x004fc80007f1e0ff */
[----:B------:R-:W-:-:S06]  /*0ef0*/  IADD3.X R7, PT, PT, R7, R23, RZ, P0, !PT ;  /* 0x0000001707077210 */ /* 0x000fcc00007fe4ff */
        /* <DEDUP_REMOVED lines=14> */
.L_x_58:
        /* <DEDUP_REMOVED lines=13> */
[----:B------:R-:W3:Y:S01]  /*10b0*/  LDC.64 R2, c[0x4][R2] ;  /* 0x0100000002027b82 */ /* 0x000ee20000000a00 */
        /* <DEDUP_REMOVED lines=12> */
.L_x_59:
[----:B------:R-:W0:Y:S02]  /*1180*/  LDC.64 R10, c[0x0][0x380] ;  /* 0x0000e000ff0a7b82 */ /* 0x000e240000000a00 */
[----:B0-----:R-:W2:Y:S02]  /*1190*/  LDG.E.64 R2, desc[UR36][R10.64+0x10] ;  /* 0x000010240a027981 */ /* 0x001ea4000c1e1b00 */
[----:B--2---:R-:W-:-:S05]  /*11a0*/  IADD3 R6, P0, PT, R2, R22, RZ ;  /* 0x0000001602067210 */ /* 0x004fca0007f1e0ff */
[----:B------:R-:W-:-:S05]  /*11b0*/  IMAD.X R7, R3, 0x1, R23, P0 ;  /* 0x0000000103077824 */ /* 0x000fca00000e0617 */
[----:B------:R2:W-:Y:S04]  /*11c0*/  ST.E.64 desc[UR36][R6.64+0x70], R4 ;  /* 0x0000700406007985 */ /* 0x0005e8000c101b24 */
[----:B------:R-:W3:Y:S02]  /*11d0*/  LDG.E.64 R2, desc[UR36][R10.64+0x10] ;  /* 0x000010240a027981 */ /* 0x000ee4000c1e1b00 */
[----:B---3--:R-:W-:-:S05]  /*11e0*/  IADD3 R8, P0, PT, R2, R22, RZ ;  /* 0x0000001602087210 */ /* 0x008fca0007f1e0ff */
[----:B------:R-:W-:-:S05]  /*11f0*/  IMAD.X R9, R3, 0x1, R23, P0 ;  /* 0x0000000103097824 */ /* 0x000fca00000e0617 */
[----:B------:R2:W-:Y:S04]  /*1200*/  ST.E desc[UR36][R8.64+0x78], RZ ;  /* 0x000078ff08007985 */ /* 0x0005e8000c101924 */
[----:B------:R-:W3:Y:S02]  /*1210*/  LDG.E.64 R2, desc[UR36][R10.64+0x10] ;  /* 0x000010240a027981 */ /* 0x000ee4000c1e1b00 */
[----:B---3--:R-:W-:-:S05]  /*1220*/  IADD3 R2, P0, PT, R2, R22, RZ ;  /* 0x0000001602027210 */ /* 0x008fca0007f1e0ff */
[----:B------:R-:W-:-:S06]  /*1230*/  IMAD.X R3, R3, 0x1, R23, P0 ;  /* 0x0000000103037824 */ /* 0x000fcc00000e0617 */
[----:B------:R-:W3:Y:S01]  /*1240*/  LD.E.64 R2, desc[UR36][R2.64+0x70] ;  /* 0x0000702402027980 */ /* 0x000ee2000c101b00 */
[----:B------:R-:W-:Y:S01]  /*1250*/  VIADD R19, R19, 0x8 ;  /* 0x0000000813137836 */ /* 0x000fe20000000000 */
[----:B------:R-:W-:-:S04]  /*1260*/  IADD3 R22, P1, PT, R22, 0x80, RZ ;  /* 0x0000008016167810 */ /* 0x000fc80007f3e0ff */
[----:B------:R-:W-:Y:S02]  /*1270*/  ISETP.NE.AND P0, PT, R19, RZ, PT ;  /* 0x000000ff1300720c */ /* 0x000fe40003f05270 */
[----:B------:R-:W-:Y:S01]  /*1280*/  IADD3.X R23, PT, PT, RZ, R23, RZ, P1, !PT ;  /* 0x00000017ff177210 */ /* 0x000fe20000ffe4ff */
[----:B---3--:R2:W-:Y:S04]  /*1290*/  ST.E.U8 desc[UR36][R2.64+0x7], RZ ;  /* 0x000007ff02007985 */ /* 0x0085e8000c101124 */
[----:B------:R2:W-:Y:S04]  /*12a0*/  ST.E.U8 desc[UR36][R2.64+0x6], RZ ;  /* 0x000006ff02007985 */ /* 0x0005e8000c101124 */
[----:B------:R2:W-:Y:S04]  /*12b0*/  ST.E.U8 desc[UR36][R2.64+0x5], RZ ;  /* 0x000005ff02007985 */ /* 0x0005e8000c101124 */
[----:B------:R2:W-:Y:S04]  /*12c0*/  ST.E.U8 desc[UR36][R2.64+0x4], RZ ;  /* 0x000004ff02007985 */ /* 0x0005e8000c101124 */
[----:B------:R2:W-:Y:S04]  /*12d0*/  ST.E.U8 desc[UR36][R2.64+0x3], RZ ;  /* 0x000003ff02007985 */ /* 0x0005e8000c101124 */
[----:B------:R2:W-:Y:S04]  /*12e0*/  ST.E.U8 desc[UR36][R2.64+0x2], RZ ;  /* 0x000002ff02007985 */ /* 0x0005e8000c101124 */
[----:B------:R2:W-:Y:S04]  /*12f0*/  ST.E.U8 desc[UR36][R2.64+0x1], RZ ;  /* 0x000001ff02007985 */ /* 0x0005e8000c101124 */
[----:B------:R2:W-:Y:S01]  /*1300*/  ST.E.U8 desc[UR36][R2.64], RZ ;  /* 0x000000ff02007985 */ /* 0x0005e2000c101124 */
[----:B------:R-:W-:Y:S05]  /*1310*/  @P0 BRA `(.L_x_60) ;  /* 0xfffffff000a80947 */ /* 0x000fea000383ffff */
[----:B------:R-:W-:Y:S05]  /*1320*/  BSYNC.RECONVERGENT B6 ;  /* 0x0000000000067941 */ /* 0x000fea0003800200 */
.L_x_51:
[----:B------:R-:W-:-:S13]  /*1330*/  ISETP.NE.AND P0, PT, R24, RZ, PT ;  /* 0x000000ff1800720c */ /* 0x000fda0003f05270 */
[----:B------:R-:W-:Y:S05]  /*1340*/  @!P0 BRA `(.L_x_50) ;  /* 0x0000000800cc8947 */ /* 0x000fea0003800000 */
[----:B------:R-:W-:-:S13]  /*1350*/  ISETP.GE.U32.AND P0, PT, R24, 0x4, PT ;  /* 0x000000041800780c */ /* 0x000fda0003f06070 */
[----:B------:R-:W-:Y:S05]  /*1360*/  @!P0 BRA `(.L_x_61) ;  /* 0x00000004007c8947 */ /* 0x000fea0003800000 */
[----:B012---:R-:W-:Y:S01]  /*1370*/  MOV R2, 0x20 ;  /* 0x0000002000027802 */ /* 0x007fe20000000f00 */
[----:B------:R-:W-:Y:S02]  /*1380*/  IMAD.MOV.U32 R4, RZ, RZ, R16 ;  /* 0x000000ffff047224 */ /* 0x000fe400078e0010 */
[----:B------:R-:W-:Y:S01]  /*1390*/  IMAD.MOV.U32 R5, RZ, RZ, R17 ;  /* 0x000000ffff057224 */ /* 0x000fe200078e0011 */
[----:B------:R0:W1:Y:S06]  /*13a0*/  LDC.64 R6, c[0x4][R2] ;  /* 0x0100000002067b82 */ /* 0x00006c0000000a00 */
[----:B------:R-:W-:-:S07]  /*13b0*/  LEPC R20, `(.L_x_62) ;  /* 0x000000001014794e */ /* 0x000fce0000000000 */
[----:B01----:R-:W-:Y:S05]  /*13c0*/  CALL.ABS.NOINC R6 ;  /* 0x0000000006007343 */ /* 0x003fea0003c00000 */
.L_x_62:
[----:B------:R-:W0:Y:S02]  /*13d0*/  LDC.64 R12, c[0x0][0x380] ;  /* 0x0000e000ff0c7b82 */ /* 0x000e240000000a00 */
[----:B0-----:R-:W2:Y:S02]  /*13e0*/  LDG.E.64 R6, desc[UR36][R12.64+0x10] ;  /* 0x000010240c067981 */ /* 0x001ea4000c1e1b00 */
[----:B--2---:R-:W-:-:S05]  /*13f0*/  IMAD.WIDE.U32 R8, R18, 0x10, R6 ;  /* 0x0000001012087825 */ /* 0x004fca00078e0006 */
[----:B------:R0:W-:Y:S04]  /*1400*/  ST.E.64 desc[UR36][R8.64], R4 ;  /* 0x0000000408007985 */ /* 0x0001e8000c101b24 */
[----:B------:R-:W2:Y:S02]  /*1410*/  LDG.E.64 R6, desc[UR36][R12.64+0x10] ;  /* 0x000010240c067981 */ /* 0x000ea4000c1e1b00 */
[----:B--2---:R-:W-:-:S05]  /*1420*/  IMAD.WIDE.U32 R10, R18, 0x10, R6 ;  /* 0x00000010120a7825 */ /* 0x004fca00078e0006 */
[----:B------:R1:W-:Y:S04]  /*1430*/  ST.E desc[UR36][R10.64+0x8], RZ ;  /* 0x000008ff0a007985 */ /* 0x0003e8000c101924 */
[----:B------:R-:W2:Y:S02]  /*1440*/  LDG.E.64 R6, desc[UR36][R12.64+0x10] ;  /* 0x000010240c067981 */ /* 0x000ea4000c1e1b00 */
[----:B--2---:R-:W-:-:S06]  /*1450*/  IMAD.WIDE.U32 R6, R18, 0x10, R6 ;  /* 0x0000001012067825 */ /* 0x004fcc00078e0006 */
[----:B------:R-:W2:Y:S01]  /*1460*/  LD.E.64 R6, desc[UR36][R6.64] ;  /* 0x0000002406067980 */ /* 0x000ea2000c101b00 */
[----:B------:R-:W3:Y:S01]  /*1470*/  LDC.64 R2, c[0x4][R2] ;  /* 0x0100000002027b82 */ /* 0x000ee20000000a00 */
        /* <DEDUP_REMOVED lines=12> */
.L_x_63:
        /* <DEDUP_REMOVED lines=10> */
[----:B------:R-:W-:Y:S01]  /*15e0*/  MOV R2, 0x20 ;  /* 0x0000002000027802 */ /* 0x000fe20000000f00 */
[----:B0-----:R-:W-:Y:S01]  /*15f0*/  IMAD.MOV.U32 R5, RZ, RZ, R17 ;  /* 0x000000ffff057224 */ /* 0x001fe200078e0011 */
[----:B------:R-:W-:Y:S02]  /*1600*/  MOV R4, R16 ;  /* 0x0000001000047202 */ /* 0x000fe40000000f00 */
[----:B------:R1:W0:Y:S01]  /*1610*/  LDC.64 R8, c[0x4][R2] ;  /* 0x0100000002087b82 */ /* 0x0002220000000a00 */
[----:B--2---:R1:W-:Y:S04]  /*1620*/  ST.E.U8 desc[UR36][R6.64+0x7], RZ ;  /* 0x000007ff06007985 */ /* 0x0043e8000c101124 */
[----:B------:R1:W-:Y:S04]  /*1630*/  ST.E.U8 desc[UR36][R6.64+0x6], RZ ;  /* 0x000006ff06007985 */ /* 0x0003e8000c101124 */
[----:B------:R1:W-:Y:S04]  /*1640*/  ST.E.U8 desc[UR36][R6.64+0x5], RZ ;  /* 0x000005ff06007985 */ /* 0x0003e8000c101124 */
[----:B------:R1:W-:Y:S04]  /*1650*/  ST.E.U8 desc[UR36][R6.64+0x4], RZ ;  /* 0x000004ff06007985 */ /* 0x0003e8000c101124 */
[----:B------:R1:W-:Y:S04]  /*1660*/  ST.E.U8 desc[UR36][R6.64+0x3], RZ ;  /* 0x000003ff06007985 */ /* 0x0003e8000c101124 */
[----:B------:R1:W-:Y:S04]  /*1670*/  ST.E.U8 desc[UR36][R6.64+0x2], RZ ;  /* 0x000002ff06007985 */ /* 0x0003e8000c101124 */
[----:B------:R1:W-:Y:S04]  /*1680*/  ST.E.U8 desc[UR36][R6.64+0x1], RZ ;  /* 0x000001ff06007985 */ /* 0x0003e8000c101124 */
[----:B0-----:R1:W-:Y:S02]  /*1690*/  ST.E.U8 desc[UR36][R6.64], RZ ;  /* 0x000000ff06007985 */ /* 0x0013e4000c101124 */
[----:B------:R-:W-:-:S07]  /*16a0*/  LEPC R20, `(.L_x_64) ;  /* 0x000000001014794e */ /* 0x000fce0000000000 */
[----:B-1----:R-:W-:Y:S05]  /*16b0*/  CALL.ABS.NOINC R8 ;  /* 0x0000000008007343 */ /* 0x002fea0003c00000 */
.L_x_64:
        /* <DEDUP_REMOVED lines=23> */
.L_x_65:
        /* <DEDUP_REMOVED lines=10> */
[----:B------:R-:W-:-:S03]  /*18d0*/  VIADD R18, R18, 0x4 ;  /* 0x0000000412127836 */ /* 0x000fc60000000000 */
[----:B--2---:R3:W-:Y:S04]  /*18e0*/  ST.E.U8 desc[UR36][R8.64+0x7], RZ ;  /* 0x000007ff08007985 */ /* 0x0047e8000c101124 */
[----:B------:R3:W-:Y:S04]  /*18f0*/  ST.E.U8 desc[UR36][R8.64+0x6], RZ ;  /* 0x000006ff08007985 */ /* 0x0007e8000c101124 */
[----:B------:R3:W-:Y:S04]  /*1900*/  ST.E.U8 desc[UR36][R8.64+0x5], RZ ;  /* 0x000005ff08007985 */ /* 0x0007e8000c101124 */
[----:B------:R3:W-:Y:S04]  /*1910*/  ST.E.U8 desc[UR36][R8.64+0x4], RZ ;  /* 0x000004ff08007985 */ /* 0x0007e8000c101124 */
[----:B------:R3:W-:Y:S04]  /*1920*/  ST.E.U8 desc[UR36][R8.64+0x3], RZ ;  /* 0x000003ff08007985 */ /* 0x0007e8000c101124 */
[----:B------:R3:W-:Y:S04]  /*1930*/  ST.E.U8 desc[UR36][R8.64+0x2], RZ ;  /* 0x000002ff08007985 */ /* 0x0007e8000c101124 */
[----:B------:R3:W-:Y:S04]  /*1940*/  ST.E.U8 desc[UR36][R8.64+0x1], RZ ;  /* 0x000001ff08007985 */ /* 0x0007e8000c101124 */
[----:B------:R3:W-:Y:S02]  /*1950*/  ST.E.U8 desc[UR36][R8.64], RZ ;  /* 0x000000ff08007985 */ /* 0x0007e4000c101124 */
.L_x_61:
[----:B------:R-:W4:Y:S02]  /*1960*/  LDCU UR4, c[0x0][0x388] ;  /* 0x00007100ff0477ac */ /* 0x000f240008000800 */
[----:B----4-:R-:W-:-:S04]  /*1970*/  ULOP3.LUT UR4, UR4, 0x3, URZ, 0xc0, !UPT ;  /* 0x0000000304047892 */ /* 0x010fc8000f8ec0ff */
[----:B------:R-:W-:-:S09]  /*1980*/  UISETP.NE.AND UP0, UPT, UR4, URZ, UPT ;  /* 0x000000ff0400728c */ /* 0x000fd2000bf05270 */
[----:B------:R-:W-:Y:S05]  /*1990*/  BRA.U !UP0, `(.L_x_50) ;  /* 0x0000000508387547 */ /* 0x000fea000b800000 */
[----:B------:R-:W-:-:S09]  /*19a0*/  UISETP.NE.AND UP0, UPT, UR4, 0x1, UPT ;  /* 0x000000010400788c */ /* 0x000fd2000bf05270 */
[----:B------:R-:W-:Y:S05]  /*19b0*/  BRA.U !UP0, `(.L_x_66) ;  /* 0x0000000108c07547 */ /* 0x000fea000b800000 */
[----:B0123--:R-:W-:Y:S01]  /*19c0*/  MOV R2, 0x20 ;  /* 0x0000002000027802 */ /* 0x00ffe20000000f00 */
[----:B------:R-:W-:Y:S01]  /*19d0*/  IMAD.MOV.U32 R5, RZ, RZ, R17 ;  /* 0x000000ffff057224 */ /* 0x000fe200078e0011 */
[----:B------:R-:W-:Y:S02]  /*19e0*/  MOV R4, R16 ;  /* 0x0000001000047202 */ /* 0x000fe40000000f00 */
[----:B------:R0:W1:Y:S05]  /*19f0*/  LDC.64 R6, c[0x4][R2] ;  /* 0x0100000002067b82 */ /* 0x00006a0000000a00 */
[----:B------:R-:W-:-:S07]  /*1a00*/  LEPC R20, `(.L_x_67) ;  /* 0x000000001014794e */ /* 0x000fce0000000000 */
[----:B01----:R-:W-:Y:S05]  /*1a10*/  CALL.ABS.NOINC R6 ;  /* 0x0000000006007343 */ /* 0x003fea0003c00000 */
.L_x_67:
        /* <DEDUP_REMOVED lines=23> */
.L_x_68:
        /* <DEDUP_REMOVED lines=19> */
.L_x_66:
[----:B------:R-:W5:Y:S02]  /*1cc0*/  LDCU UR4, c[0x0][0x388] ;  /* 0x00007100ff0477ac */ /* 0x000f640008000800 */
[----:B-----5:R-:W-:-:S04]  /*1cd0*/  ULOP3.LUT UR4, UR4, 0x1, URZ, 0xc0, !UPT ;  /* 0x0000000104047892 */ /* 0x020fc8000f8ec0ff */
[----:B------:R-:W-:-:S09]  /*1ce0*/  UISETP.NE.U32.AND UP0, UPT, UR4, 0x1, UPT ;  /* 0x000000010400788c */ /* 0x000fd2000bf05070 */
[----:B------:R-:W-:Y:S05]  /*1cf0*/  BRA.U UP0, `(.L_x_50) ;  /* 0x0000000100607547 */ /* 0x000fea000b800000 */
[----:B------:R-:W-:Y:S01]  /*1d00*/  MOV R0, 0x20 ;  /* 0x0000002000007802 */ /* 0x000fe20000000f00 */
[----:B01234-:R-:W-:Y:S01]  /*1d10*/  IMAD.MOV.U32 R5, RZ, RZ, R17 ;  /* 0x000000ffff057224 */ /* 0x01ffe200078e0011 */
[----:B------:R-:W-:Y:S02]  /*1d20*/  MOV R4, R16 ;  /* 0x0000001000047202 */ /* 0x000fe40000000f00 */
[----:B------:R0:W1:Y:S05]  /*1d30*/  LDC.64 R2, c[0x4][R0] ;  /* 0x0100000000027b82 */ /* 0x00006a0000000a00 */
[----:B------:R-:W-:-:S07]  /*1d40*/  LEPC R20, `(.L_x_69) ;  /* 0x000000001014794e */ /* 0x000fce0000000000 */
[----:B01----:R-:W-:Y:S05]  /*1d50*/  CALL.ABS.NOINC R2 ;  /* 0x0000000002007343 */ /* 0x003fea0003c00000 */
.L_x_69:
        /* <DEDUP_REMOVED lines=9> */
[----:B------:R-:W2:Y:S04]  /*1df0*/  LD.E.64 R8, desc[UR36][R8.64] ;  /* 0x0000002408087980 */ /* 0x000ea8000c101b00 */
        /* <DEDUP_REMOVED lines=8> */
.L_x_50:
[----:B------:R-:W5:Y:S01]  /*1e80*/  LDCU UR4, c[0x0][0x388] ;  /* 0x00007100ff0477ac */ /* 0x000f620008000800 */
[----:B------:R-:W-:-:S04]  /*1e90*/  MOV R0, 0x20 ;  /* 0x0000002000007802 */ /* 0x000fc80000000f00 */
[----:B01234-:R0:W1:Y:S01]  /*1ea0*/  LDC.64 R2, c[0x4][R0] ;  /* 0x0100000000027b82 */ /* 0x01f0620000000a00 */
[----:B-----5:R-:W-:-:S06]  /*1eb0*/  UIMAD.WIDE UR4, UR4, 0x4, URZ ;  /* 0x00000004040478a5 */ /* 0x020fcc000f8e02ff */
[----:B------:R-:W-:Y:S01]  /*1ec0*/  MOV R7, UR5 ;  /* 0x0000000500077c02 */ /* 0x000fe20008000f00 */
[----:B------:R-:W-:Y:S02]  /*1ed0*/  IMAD.U32 R5, RZ, RZ, UR5 ;  /* 0x00000005ff057e24 */ /* 0x000fe4000f8e00ff */
[----:B------:R-:W-:Y:S02]  /*1ee0*/  IMAD.U32 R4, RZ, RZ, UR4 ;  /* 0x00000004ff047e24 */ /* 0x000fe4000f8e00ff */
[----:B------:R-:W-:Y:S02]  /*1ef0*/  IMAD.U32 R6, RZ, RZ, UR4 ;  /* 0x00000004ff067e24 */ /* 0x000fe4000f8e00ff */
[----:B0-----:R-:W-:-:S07]  /*1f00*/  IMAD.MOV.U32 R5, RZ, RZ, R7 ;  /* 0x000000ffff057224 */ /* 0x001fce00078e0007 */
[----:B------:R-:W-:-:S07]  /*1f10*/  LEPC R20, `(.L_x_70) ;  /* 0x000000001014794e */ /* 0x000fce0000000000 */
[----:B-1----:R-:W-:Y:S05]  /*1f20*/  CALL.ABS.NOINC R2 ;  /* 0x0000000002007343 */ /* 0x002fea0003c00000 */
.L_x_70:
[----:B------:R-:W0:Y:S01]  /*1f30*/  LDC.64 R6, c[0x0][0x388] ;  /* 0x0000e200ff067b82 */ /* 0x000e220000000a00 */
[----:B------:R-:W-:-:S07]  /*1f40*/  IMAD.MOV.U32 R9, RZ, RZ, RZ ;  /* 0x000000ffff097224 */ /* 0x000fce00078e00ff */
[----:B------:R-:W1:Y:S01]  /*1f50*/  LDC.64 R2, c[0x0][0x380] ;  /* 0x0000e000ff027b82 */ /* 0x000e620000000a00 */
[----:B0-----:R-:W-:Y:S01]  /*1f60*/  IMAD.MOV.U32 R8, RZ, RZ, R6 ;  /* 0x000000ffff087224 */ /* 0x001fe200078e0006 */
[----:B-1----:R-:W-:Y:S04]  /*1f70*/  STG.E.64 desc[UR36][R2.64+0x20], R4 ;  /* 0x0000200402007986 */ /* 0x002fe8000c101b24 */
[----:B------:R-:W-:Y:S04]  /*1f80*/  ST.E.U8 desc[UR36][R4.64+0x7], RZ ;  /* 0x000007ff04007985 */ /* 0x000fe8000c101124 */
[----:B------:R-:W-:Y:S04]  /*1f90*/  ST.E.U8 desc[UR36][R4.64+0x6], RZ ;  /* 0x000006ff04007985 */ /* 0x000fe8000c101124 */
[----:B------:R-:W-:Y:S04]  /*1fa0*/  ST.E.U8 desc[UR36][R4.64+0x5], RZ ;  /* 0x000005ff04007985 */ /* 0x000fe8000c101124 */
[----:B------:R-:W-:Y:S04]  /*1fb0*/  ST.E.U8 desc[UR36][R4.64+0x4], RZ ;  /* 0x000004ff04007985 */ /* 0x000fe8000c101124 */
[----:B------:R-:W-:Y:S04]  /*1fc0*/  ST.E.U8 desc[UR36][R4.64+0x3], RZ ;  /* 0x000003ff04007985 */ /* 0x000fe8000c101124 */
[----:B------:R-:W-:Y:S04]  /*1fd0*/  ST.E.U8 desc[UR36][R4.64+0x2], RZ ;  /* 0x000002ff04007985 */ /* 0x000fe8000c101124 */
[----:B------:R-:W-:Y:S04]  /*1fe0*/  ST.E.U8 desc[UR36][R4.64+0x1], RZ ;  /* 0x000001ff04007985 */ /* 0x000fe8000c101124 */
[----:B------:R-:W-:Y:S04]  /*1ff0*/  ST.E.U8 desc[UR36][R4.64], RZ ;  /* 0x000000ff04007985 */ /* 0x000fe8000c101124 */
[----:B------:R-:W-:Y:S04]  /*2000*/  STG.E.64 desc[UR36][R2.64+0x18], R8 ;  /* 0x0000180802007986 */ /* 0x000fe8000c101b24 */
[----:B------:R-:W-:Y:S04]  /*2010*/  STG.E desc[UR36][R2.64+0x8], RZ ;  /* 0x000008ff02007986 */ /* 0x000fe8000c101924 */
[----:B------:R-:W-:Y:S01]  /*2020*/  STG.E desc[UR36][R2.64+0x28], R7 ;  /* 0x0000280702007986 */ /* 0x000fe2000c101924 */
[----:B------:R-:W-:Y:S05]  /*2030*/  EXIT ;  /* 0x000000000000794d */ /* 0x000fea0003800000 */
.L_x_71:
        /* <DEDUP_REMOVED lines=12> */
.L_x_73:


//--------------------- .nv.global.init           --------------------------
	.section	.nv.global.init,"aw",@progbits
.nv.global.init:
	.type		$str$1,@object
	.size		$str$1,($str - $str$1)
$str$1:
        /*0000*/ 	.byte	0x65, 0x6e, 0x64, 0x20, 0x6f, 0x66, 0x20, 0x69, 0x20, 0x25, 0x64, 0x0a, 0x00
	.type		$str,@object
	.size		$str,($str$2 - $str)
$str:
        /*000d*/ 	.byte	0x20, 0x6a, 0x20, 0x25, 0x64, 0x20, 0x76, 0x61, 0x6c, 0x20, 0x25, 0x64, 0x20, 0x0a, 0x00
	.type		$str$2,@object
	.size		$str$2,(.L_2 - $str$2)
$str$2:
        /*001c*/ 	.byte	0x53, 0x69, 0x7a, 0x65, 0x20, 0x6f, 0x66, 0x20, 0x68, 0x65, 0x61, 0x70, 0x20, 0x25, 0x64, 0x20
        /*002c*/ 	.byte	0x0a, 0x00
.L_2:


//--------------------- .nv.shared.reserved.0     --------------------------
	.section	.nv.shared.reserved.0,"aw",@nobits
	.weak		__nv_reservedSMEM_offset_0_alias
	.size		__nv_reservedSMEM_offset_0_alias, 0, 64
	.other		__nv_reservedSMEM_offset_0_alias,@"STO_CUDA_RESERVED_SHARED STV_DEFAULT"
__nv_reservedSMEM_offset_0_alias:
	.zero		0
	.zero		64


//--------------------- .nv.constant0._Z7getSizeP4Heapi --------------------------
	.section	.nv.constant0._Z7getSizeP4Heapi,"a",@progbits
	.sectionflags	@""
	.align	4
.nv.constant0._Z7getSizeP4Heapi:
	.zero		908


//--------------------- .nv.constant0._Z4initP4Heapii --------------------------
	.section	.nv.constant0._Z4initP4Heapii,"a",@progbits
	.sectionflags	@""
	.align	4
.nv.constant0._Z4initP4Heapii:
	.zero		912


//--------------------- SYMBOLS --------------------------

	.type		.nv.reservedSmem.offset0,@object
	.size		.nv.reservedSmem.offset0,0x4
	.type		vprintf,@function
	.type		malloc,@function
